//
// Generated by NVIDIA NVVM Compiler
//
// Compiler Build ID: CL-36424714
// Cuda compilation tools, release 13.0, V13.0.88
// Based on NVVM 20.0.0
//

.version 9.0
.target sm_100
.address_size 64

	// .globl	_Z33sparse_matrix_construction_kernelPKfPiS1_Pfiif
// _ZZ32memory_coalesced_matrix_multiplyPKfS0_PfiiiE2As has been demoted
// _ZZ32memory_coalesced_matrix_multiplyPKfS0_PfiiiE2Bs has been demoted
// _ZZ32cache_efficient_transpose_kernelPKfPfiiE4tile has been demoted
// _ZZ33hierarchical_memory_access_kernelPfS_S_PiiE12shared_cache has been demoted
// _ZZ27vectorized_reduction_kernelPK6float4PfiE5sdata has been demoted
.global .align 1 .b8 _ZN34_INTERNAL_60d2f82c_4_k_cu_3078448c4cuda3std3__45__cpo5beginE[1];
.global .align 1 .b8 _ZN34_INTERNAL_60d2f82c_4_k_cu_3078448c4cuda3std3__45__cpo3endE[1];
.global .align 1 .b8 _ZN34_INTERNAL_60d2f82c_4_k_cu_3078448c4cuda3std3__45__cpo6cbeginE[1];
.global .align 1 .b8 _ZN34_INTERNAL_60d2f82c_4_k_cu_3078448c4cuda3std3__45__cpo4cendE[1];
.global .align 1 .b8 _ZN34_INTERNAL_60d2f82c_4_k_cu_3078448c4cuda3std3__45__cpo6rbeginE[1];
.global .align 1 .b8 _ZN34_INTERNAL_60d2f82c_4_k_cu_3078448c4cuda3std3__45__cpo4rendE[1];
.global .align 1 .b8 _ZN34_INTERNAL_60d2f82c_4_k_cu_3078448c4cuda3std3__45__cpo7crbeginE[1];
.global .align 1 .b8 _ZN34_INTERNAL_60d2f82c_4_k_cu_3078448c4cuda3std3__45__cpo5crendE[1];
.global .align 1 .b8 _ZN34_INTERNAL_60d2f82c_4_k_cu_3078448c4cuda3std3__436_GLOBAL__N__60d2f82c_4_k_cu_3078448c6ignoreE[1];
.global .align 1 .b8 _ZN34_INTERNAL_60d2f82c_4_k_cu_3078448c4cuda3std3__419piecewise_constructE[1];
.global .align 1 .b8 _ZN34_INTERNAL_60d2f82c_4_k_cu_3078448c4cuda3std3__48in_placeE[1];
.global .align 1 .b8 _ZN34_INTERNAL_60d2f82c_4_k_cu_3078448c4cuda3std3__420unreachable_sentinelE[1];
.global .align 1 .b8 _ZN34_INTERNAL_60d2f82c_4_k_cu_3078448c4cuda3std3__47nulloptE[1];
.global .align 1 .b8 _ZN34_INTERNAL_60d2f82c_4_k_cu_3078448c4cuda3std3__48unexpectE[1];
.global .align 1 .b8 _ZN34_INTERNAL_60d2f82c_4_k_cu_3078448c4cuda3std6ranges3__45__cpo4swapE[1];
.global .align 1 .b8 _ZN34_INTERNAL_60d2f82c_4_k_cu_3078448c4cuda3std6ranges3__45__cpo9iter_moveE[1];
.global .align 1 .b8 _ZN34_INTERNAL_60d2f82c_4_k_cu_3078448c4cuda3std6ranges3__45__cpo5beginE[1];
.global .align 1 .b8 _ZN34_INTERNAL_60d2f82c_4_k_cu_3078448c4cuda3std6ranges3__45__cpo3endE[1];
.global .align 1 .b8 _ZN34_INTERNAL_60d2f82c_4_k_cu_3078448c4cuda3std6ranges3__45__cpo6cbeginE[1];
.global .align 1 .b8 _ZN34_INTERNAL_60d2f82c_4_k_cu_3078448c4cuda3std6ranges3__45__cpo4cendE[1];
.global .align 1 .b8 _ZN34_INTERNAL_60d2f82c_4_k_cu_3078448c4cuda3std6ranges3__45__cpo7advanceE[1];
.global .align 1 .b8 _ZN34_INTERNAL_60d2f82c_4_k_cu_3078448c4cuda3std6ranges3__45__cpo9iter_swapE[1];
.global .align 1 .b8 _ZN34_INTERNAL_60d2f82c_4_k_cu_3078448c4cuda3std6ranges3__45__cpo4nextE[1];
.global .align 1 .b8 _ZN34_INTERNAL_60d2f82c_4_k_cu_3078448c4cuda3std6ranges3__45__cpo4prevE[1];
.global .align 1 .b8 _ZN34_INTERNAL_60d2f82c_4_k_cu_3078448c4cuda3std6ranges3__45__cpo4dataE[1];
.global .align 1 .b8 _ZN34_INTERNAL_60d2f82c_4_k_cu_3078448c4cuda3std6ranges3__45__cpo5cdataE[1];
.global .align 1 .b8 _ZN34_INTERNAL_60d2f82c_4_k_cu_3078448c4cuda3std6ranges3__45__cpo4sizeE[1];
.global .align 1 .b8 _ZN34_INTERNAL_60d2f82c_4_k_cu_3078448c4cuda3std6ranges3__45__cpo5ssizeE[1];
.global .align 1 .b8 _ZN34_INTERNAL_60d2f82c_4_k_cu_3078448c4cuda3std6ranges3__45__cpo8distanceE[1];
.global .align 1 .b8 _ZN34_INTERNAL_60d2f82c_4_k_cu_3078448c6thrust24THRUST_300001_SM_1000_NS8cuda_cub3parE[1];
.global .align 1 .b8 _ZN34_INTERNAL_60d2f82c_4_k_cu_3078448c6thrust24THRUST_300001_SM_1000_NS8cuda_cub10par_nosyncE[1];
.global .align 1 .b8 _ZN34_INTERNAL_60d2f82c_4_k_cu_3078448c6thrust24THRUST_300001_SM_1000_NS6system6detail10sequential3seqE[1];
.global .align 1 .b8 _ZN34_INTERNAL_60d2f82c_4_k_cu_3078448c6thrust24THRUST_300001_SM_1000_NS6system3cpp3parE[1];
.global .align 1 .b8 _ZN34_INTERNAL_60d2f82c_4_k_cu_3078448c6thrust24THRUST_300001_SM_1000_NS12placeholders2_1E[1];
.global .align 1 .b8 _ZN34_INTERNAL_60d2f82c_4_k_cu_3078448c6thrust24THRUST_300001_SM_1000_NS12placeholders2_2E[1];
.global .align 1 .b8 _ZN34_INTERNAL_60d2f82c_4_k_cu_3078448c6thrust24THRUST_300001_SM_1000_NS12placeholders2_3E[1];
.global .align 1 .b8 _ZN34_INTERNAL_60d2f82c_4_k_cu_3078448c6thrust24THRUST_300001_SM_1000_NS12placeholders2_4E[1];
.global .align 1 .b8 _ZN34_INTERNAL_60d2f82c_4_k_cu_3078448c6thrust24THRUST_300001_SM_1000_NS12placeholders2_5E[1];
.global .align 1 .b8 _ZN34_INTERNAL_60d2f82c_4_k_cu_3078448c6thrust24THRUST_300001_SM_1000_NS12placeholders2_6E[1];
.global .align 1 .b8 _ZN34_INTERNAL_60d2f82c_4_k_cu_3078448c6thrust24THRUST_300001_SM_1000_NS12placeholders2_7E[1];
.global .align 1 .b8 _ZN34_INTERNAL_60d2f82c_4_k_cu_3078448c6thrust24THRUST_300001_SM_1000_NS12placeholders2_8E[1];
.global .align 1 .b8 _ZN34_INTERNAL_60d2f82c_4_k_cu_3078448c6thrust24THRUST_300001_SM_1000_NS12placeholders2_9E[1];
.global .align 1 .b8 _ZN34_INTERNAL_60d2f82c_4_k_cu_3078448c6thrust24THRUST_300001_SM_1000_NS12placeholders3_10E[1];
.global .align 1 .b8 _ZN34_INTERNAL_60d2f82c_4_k_cu_3078448c6thrust24THRUST_300001_SM_1000_NS3seqE[1];
.global .align 1 .b8 _ZN34_INTERNAL_60d2f82c_4_k_cu_3078448c6thrust24THRUST_300001_SM_1000_NS6deviceE[1];

.visible .entry _Z33sparse_matrix_construction_kernelPKfPiS1_Pfiif(
	.param .u64 .ptr .align 1 _Z33sparse_matrix_construction_kernelPKfPiS1_Pfiif_param_0,
	.param .u64 .ptr .align 1 _Z33sparse_matrix_construction_kernelPKfPiS1_Pfiif_param_1,
	.param .u64 .ptr .align 1 _Z33sparse_matrix_construction_kernelPKfPiS1_Pfiif_param_2,
	.param .u64 .ptr .align 1 _Z33sparse_matrix_construction_kernelPKfPiS1_Pfiif_param_3,
	.param .u32 _Z33sparse_matrix_construction_kernelPKfPiS1_Pfiif_param_4,
	.param .u32 _Z33sparse_matrix_construction_kernelPKfPiS1_Pfiif_param_5,
	.param .f32 _Z33sparse_matrix_construction_kernelPKfPiS1_Pfiif_param_6
)
{
	.reg .pred 	%p<75>;
	.reg .b32 	%r<292>;
	.reg .b32 	%f<90>;
	.reg .b64 	%rd<86>;

	ld.param.u64 	%rd16, [_Z33sparse_matrix_construction_kernelPKfPiS1_Pfiif_param_0];
	ld.param.u64 	%rd17, [_Z33sparse_matrix_construction_kernelPKfPiS1_Pfiif_param_1];
	ld.param.u64 	%rd18, [_Z33sparse_matrix_construction_kernelPKfPiS1_Pfiif_param_2];
	ld.param.u64 	%rd19, [_Z33sparse_matrix_construction_kernelPKfPiS1_Pfiif_param_3];
	ld.param.u32 	%r97, [_Z33sparse_matrix_construction_kernelPKfPiS1_Pfiif_param_4];
	ld.param.u32 	%r98, [_Z33sparse_matrix_construction_kernelPKfPiS1_Pfiif_param_5];
	ld.param.f32 	%f16, [_Z33sparse_matrix_construction_kernelPKfPiS1_Pfiif_param_6];
	cvta.to.global.u64 	%rd1, %rd19;
	cvta.to.global.u64 	%rd2, %rd18;
	cvta.to.global.u64 	%rd3, %rd16;
	cvta.to.global.u64 	%rd4, %rd17;
	mov.u32 	%r99, %ctaid.x;
	mov.u32 	%r100, %ntid.x;
	mov.u32 	%r101, %tid.x;
	mad.lo.s32 	%r1, %r99, %r100, %r101;
	setp.ge.s32 	%p1, %r1, %r97;
	mul.wide.s32 	%rd20, %r1, 4;
	add.s64 	%rd5, %rd4, %rd20;
	@%p1 bra 	$L__BB0_15;
	setp.lt.s32 	%p2, %r98, 1;
	mov.b32 	%r263, 0;
	@%p2 bra 	$L__BB0_14;
	mul.lo.s32 	%r2, %r98, %r1;
	and.b32  	%r3, %r98, 15;
	setp.lt.u32 	%p3, %r98, 16;
	mov.b32 	%r255, 0;
	mov.u32 	%r263, %r255;
	@%p3 bra 	$L__BB0_5;
	and.b32  	%r255, %r98, 2147483632;
	neg.s32 	%r249, %r255;
	add.s64 	%rd6, %rd3, 32;
	mov.b32 	%r263, 0;
	mov.u32 	%r248, %r2;
$L__BB0_4:
	.pragma "nounroll";
	mul.wide.s32 	%rd21, %r248, 4;
	add.s64 	%rd22, %rd6, %rd21;
	ld.global.f32 	%f17, [%rd22+-32];
	abs.f32 	%f18, %f17;
	setp.gt.f32 	%p4, %f18, %f16;
	selp.u32 	%r106, 1, 0, %p4;
	add.s32 	%r107, %r263, %r106;
	ld.global.f32 	%f19, [%rd22+-28];
	abs.f32 	%f20, %f19;
	setp.gt.f32 	%p5, %f20, %f16;
	selp.u32 	%r108, 1, 0, %p5;
	add.s32 	%r109, %r107, %r108;
	ld.global.f32 	%f21, [%rd22+-24];
	abs.f32 	%f22, %f21;
	setp.gt.f32 	%p6, %f22, %f16;
	selp.u32 	%r110, 1, 0, %p6;
	add.s32 	%r111, %r109, %r110;
	ld.global.f32 	%f23, [%rd22+-20];
	abs.f32 	%f24, %f23;
	setp.gt.f32 	%p7, %f24, %f16;
	selp.u32 	%r112, 1, 0, %p7;
	add.s32 	%r113, %r111, %r112;
	ld.global.f32 	%f25, [%rd22+-16];
	abs.f32 	%f26, %f25;
	setp.gt.f32 	%p8, %f26, %f16;
	selp.u32 	%r114, 1, 0, %p8;
	add.s32 	%r115, %r113, %r114;
	ld.global.f32 	%f27, [%rd22+-12];
	abs.f32 	%f28, %f27;
	setp.gt.f32 	%p9, %f28, %f16;
	selp.u32 	%r116, 1, 0, %p9;
	add.s32 	%r117, %r115, %r116;
	ld.global.f32 	%f29, [%rd22+-8];
	abs.f32 	%f30, %f29;
	setp.gt.f32 	%p10, %f30, %f16;
	selp.u32 	%r118, 1, 0, %p10;
	add.s32 	%r119, %r117, %r118;
	ld.global.f32 	%f31, [%rd22+-4];
	abs.f32 	%f32, %f31;
	setp.gt.f32 	%p11, %f32, %f16;
	selp.u32 	%r120, 1, 0, %p11;
	add.s32 	%r121, %r119, %r120;
	ld.global.f32 	%f33, [%rd22];
	abs.f32 	%f34, %f33;
	setp.gt.f32 	%p12, %f34, %f16;
	selp.u32 	%r122, 1, 0, %p12;
	add.s32 	%r123, %r121, %r122;
	ld.global.f32 	%f35, [%rd22+4];
	abs.f32 	%f36, %f35;
	setp.gt.f32 	%p13, %f36, %f16;
	selp.u32 	%r124, 1, 0, %p13;
	add.s32 	%r125, %r123, %r124;
	ld.global.f32 	%f37, [%rd22+8];
	abs.f32 	%f38, %f37;
	setp.gt.f32 	%p14, %f38, %f16;
	selp.u32 	%r126, 1, 0, %p14;
	add.s32 	%r127, %r125, %r126;
	ld.global.f32 	%f39, [%rd22+12];
	abs.f32 	%f40, %f39;
	setp.gt.f32 	%p15, %f40, %f16;
	selp.u32 	%r128, 1, 0, %p15;
	add.s32 	%r129, %r127, %r128;
	ld.global.f32 	%f41, [%rd22+16];
	abs.f32 	%f42, %f41;
	setp.gt.f32 	%p16, %f42, %f16;
	selp.u32 	%r130, 1, 0, %p16;
	add.s32 	%r131, %r129, %r130;
	ld.global.f32 	%f43, [%rd22+20];
	abs.f32 	%f44, %f43;
	setp.gt.f32 	%p17, %f44, %f16;
	selp.u32 	%r132, 1, 0, %p17;
	add.s32 	%r133, %r131, %r132;
	ld.global.f32 	%f45, [%rd22+24];
	abs.f32 	%f46, %f45;
	setp.gt.f32 	%p18, %f46, %f16;
	selp.u32 	%r134, 1, 0, %p18;
	add.s32 	%r135, %r133, %r134;
	ld.global.f32 	%f47, [%rd22+28];
	abs.f32 	%f48, %f47;
	setp.gt.f32 	%p19, %f48, %f16;
	selp.u32 	%r136, 1, 0, %p19;
	add.s32 	%r263, %r135, %r136;
	add.s32 	%r249, %r249, 16;
	add.s32 	%r248, %r248, 16;
	setp.ne.s32 	%p20, %r249, 0;
	@%p20 bra 	$L__BB0_4;
$L__BB0_5:
	setp.eq.s32 	%p21, %r3, 0;
	@%p21 bra 	$L__BB0_14;
	and.b32  	%r15, %r98, 7;
	setp.lt.u32 	%p22, %r3, 8;
	@%p22 bra 	$L__BB0_8;
	add.s32 	%r138, %r255, %r2;
	mul.wide.s32 	%rd23, %r138, 4;
	add.s64 	%rd24, %rd3, %rd23;
	ld.global.f32 	%f49, [%rd24];
	abs.f32 	%f50, %f49;
	setp.gt.f32 	%p23, %f50, %f16;
	selp.u32 	%r139, 1, 0, %p23;
	add.s32 	%r140, %r263, %r139;
	ld.global.f32 	%f51, [%rd24+4];
	abs.f32 	%f52, %f51;
	setp.gt.f32 	%p24, %f52, %f16;
	selp.u32 	%r141, 1, 0, %p24;
	add.s32 	%r142, %r140, %r141;
	ld.global.f32 	%f53, [%rd24+8];
	abs.f32 	%f54, %f53;
	setp.gt.f32 	%p25, %f54, %f16;
	selp.u32 	%r143, 1, 0, %p25;
	add.s32 	%r144, %r142, %r143;
	ld.global.f32 	%f55, [%rd24+12];
	abs.f32 	%f56, %f55;
	setp.gt.f32 	%p26, %f56, %f16;
	selp.u32 	%r145, 1, 0, %p26;
	add.s32 	%r146, %r144, %r145;
	ld.global.f32 	%f57, [%rd24+16];
	abs.f32 	%f58, %f57;
	setp.gt.f32 	%p27, %f58, %f16;
	selp.u32 	%r147, 1, 0, %p27;
	add.s32 	%r148, %r146, %r147;
	ld.global.f32 	%f59, [%rd24+20];
	abs.f32 	%f60, %f59;
	setp.gt.f32 	%p28, %f60, %f16;
	selp.u32 	%r149, 1, 0, %p28;
	add.s32 	%r150, %r148, %r149;
	ld.global.f32 	%f61, [%rd24+24];
	abs.f32 	%f62, %f61;
	setp.gt.f32 	%p29, %f62, %f16;
	selp.u32 	%r151, 1, 0, %p29;
	add.s32 	%r152, %r150, %r151;
	ld.global.f32 	%f63, [%rd24+28];
	abs.f32 	%f64, %f63;
	setp.gt.f32 	%p30, %f64, %f16;
	selp.u32 	%r153, 1, 0, %p30;
	add.s32 	%r263, %r152, %r153;
	add.s32 	%r255, %r255, 8;
$L__BB0_8:
	setp.eq.s32 	%p31, %r15, 0;
	@%p31 bra 	$L__BB0_14;
	and.b32  	%r21, %r98, 3;
	setp.lt.u32 	%p32, %r15, 4;
	@%p32 bra 	$L__BB0_11;
	add.s32 	%r155, %r255, %r2;
	mul.wide.s32 	%rd25, %r155, 4;
	add.s64 	%rd26, %rd3, %rd25;
	ld.global.f32 	%f65, [%rd26];
	abs.f32 	%f66, %f65;
	setp.gt.f32 	%p33, %f66, %f16;
	selp.u32 	%r156, 1, 0, %p33;
	add.s32 	%r157, %r263, %r156;
	ld.global.f32 	%f67, [%rd26+4];
	abs.f32 	%f68, %f67;
	setp.gt.f32 	%p34, %f68, %f16;
	selp.u32 	%r158, 1, 0, %p34;
	add.s32 	%r159, %r157, %r158;
	ld.global.f32 	%f69, [%rd26+8];
	abs.f32 	%f70, %f69;
	setp.gt.f32 	%p35, %f70, %f16;
	selp.u32 	%r160, 1, 0, %p35;
	add.s32 	%r161, %r159, %r160;
	ld.global.f32 	%f71, [%rd26+12];
	abs.f32 	%f72, %f71;
	setp.gt.f32 	%p36, %f72, %f16;
	selp.u32 	%r162, 1, 0, %p36;
	add.s32 	%r263, %r161, %r162;
	add.s32 	%r255, %r255, 4;
$L__BB0_11:
	setp.eq.s32 	%p37, %r21, 0;
	@%p37 bra 	$L__BB0_14;
	add.s32 	%r261, %r255, %r2;
	neg.s32 	%r260, %r21;
$L__BB0_13:
	.pragma "nounroll";
	mul.wide.s32 	%rd27, %r261, 4;
	add.s64 	%rd28, %rd3, %rd27;
	ld.global.f32 	%f73, [%rd28];
	abs.f32 	%f74, %f73;
	setp.gt.f32 	%p38, %f74, %f16;
	selp.u32 	%r163, 1, 0, %p38;
	add.s32 	%r263, %r263, %r163;
	add.s32 	%r261, %r261, 1;
	add.s32 	%r260, %r260, 1;
	setp.ne.s32 	%p39, %r260, 0;
	@%p39 bra 	$L__BB0_13;
$L__BB0_14:
	st.global.u32 	[%rd5+4], %r263;
$L__BB0_15:
	bar.sync 	0;
	setp.ne.s32 	%p40, %r1, 0;
	@%p40 bra 	$L__BB0_30;
	mov.b32 	%r164, 0;
	st.global.u32 	[%rd4], %r164;
	setp.lt.s32 	%p41, %r97, 1;
	@%p41 bra 	$L__BB0_30;
	and.b32  	%r36, %r97, 15;
	setp.lt.u32 	%p42, %r97, 16;
	mov.b32 	%r267, 1;
	@%p42 bra 	$L__BB0_21;
	and.b32  	%r167, %r97, 2147483632;
	neg.s32 	%r265, %r167;
	add.s64 	%rd84, %rd4, 32;
	mov.b32 	%r264, 0;
$L__BB0_19:
	.pragma "nounroll";
	ld.global.u32 	%r168, [%rd84+-32];
	ld.global.u32 	%r169, [%rd84+-28];
	add.s32 	%r170, %r169, %r168;
	st.global.u32 	[%rd84+-28], %r170;
	ld.global.u32 	%r171, [%rd84+-24];
	add.s32 	%r172, %r171, %r170;
	st.global.u32 	[%rd84+-24], %r172;
	ld.global.u32 	%r173, [%rd84+-20];
	add.s32 	%r174, %r173, %r172;
	st.global.u32 	[%rd84+-20], %r174;
	ld.global.u32 	%r175, [%rd84+-16];
	add.s32 	%r176, %r175, %r174;
	st.global.u32 	[%rd84+-16], %r176;
	ld.global.u32 	%r177, [%rd84+-12];
	add.s32 	%r178, %r177, %r176;
	st.global.u32 	[%rd84+-12], %r178;
	ld.global.u32 	%r179, [%rd84+-8];
	add.s32 	%r180, %r179, %r178;
	st.global.u32 	[%rd84+-8], %r180;
	ld.global.u32 	%r181, [%rd84+-4];
	add.s32 	%r182, %r181, %r180;
	st.global.u32 	[%rd84+-4], %r182;
	ld.global.u32 	%r183, [%rd84];
	add.s32 	%r184, %r183, %r182;
	st.global.u32 	[%rd84], %r184;
	ld.global.u32 	%r185, [%rd84+4];
	add.s32 	%r186, %r185, %r184;
	st.global.u32 	[%rd84+4], %r186;
	ld.global.u32 	%r187, [%rd84+8];
	add.s32 	%r188, %r187, %r186;
	st.global.u32 	[%rd84+8], %r188;
	ld.global.u32 	%r189, [%rd84+12];
	add.s32 	%r190, %r189, %r188;
	st.global.u32 	[%rd84+12], %r190;
	ld.global.u32 	%r191, [%rd84+16];
	add.s32 	%r192, %r191, %r190;
	st.global.u32 	[%rd84+16], %r192;
	ld.global.u32 	%r193, [%rd84+20];
	add.s32 	%r194, %r193, %r192;
	st.global.u32 	[%rd84+20], %r194;
	ld.global.u32 	%r195, [%rd84+24];
	add.s32 	%r196, %r195, %r194;
	st.global.u32 	[%rd84+24], %r196;
	ld.global.u32 	%r197, [%rd84+28];
	add.s32 	%r198, %r197, %r196;
	st.global.u32 	[%rd84+28], %r198;
	ld.global.u32 	%r199, [%rd84+32];
	add.s32 	%r200, %r199, %r198;
	st.global.u32 	[%rd84+32], %r200;
	add.s32 	%r265, %r265, 16;
	add.s32 	%r264, %r264, 16;
	add.s64 	%rd84, %rd84, 64;
	setp.ne.s32 	%p43, %r265, 0;
	@%p43 bra 	$L__BB0_19;
	add.s32 	%r267, %r264, 1;
$L__BB0_21:
	setp.eq.s32 	%p44, %r36, 0;
	@%p44 bra 	$L__BB0_30;
	and.b32  	%r44, %r97, 7;
	setp.lt.u32 	%p45, %r36, 8;
	@%p45 bra 	$L__BB0_24;
	mul.wide.s32 	%rd29, %r267, 4;
	add.s64 	%rd30, %rd4, %rd29;
	ld.global.u32 	%r201, [%rd30+-4];
	ld.global.u32 	%r202, [%rd30];
	add.s32 	%r203, %r202, %r201;
	st.global.u32 	[%rd30], %r203;
	ld.global.u32 	%r204, [%rd30+4];
	add.s32 	%r205, %r204, %r203;
	st.global.u32 	[%rd30+4], %r205;
	ld.global.u32 	%r206, [%rd30+8];
	add.s32 	%r207, %r206, %r205;
	st.global.u32 	[%rd30+8], %r207;
	ld.global.u32 	%r208, [%rd30+12];
	add.s32 	%r209, %r208, %r207;
	st.global.u32 	[%rd30+12], %r209;
	ld.global.u32 	%r210, [%rd30+16];
	add.s32 	%r211, %r210, %r209;
	st.global.u32 	[%rd30+16], %r211;
	ld.global.u32 	%r212, [%rd30+20];
	add.s32 	%r213, %r212, %r211;
	st.global.u32 	[%rd30+20], %r213;
	ld.global.u32 	%r214, [%rd30+24];
	add.s32 	%r215, %r214, %r213;
	st.global.u32 	[%rd30+24], %r215;
	ld.global.u32 	%r216, [%rd30+28];
	add.s32 	%r217, %r216, %r215;
	st.global.u32 	[%rd30+28], %r217;
	add.s32 	%r267, %r267, 8;
$L__BB0_24:
	setp.eq.s32 	%p46, %r44, 0;
	@%p46 bra 	$L__BB0_30;
	and.b32  	%r47, %r97, 3;
	setp.lt.u32 	%p47, %r44, 4;
	@%p47 bra 	$L__BB0_27;
	mul.wide.s32 	%rd31, %r267, 4;
	add.s64 	%rd32, %rd4, %rd31;
	ld.global.u32 	%r218, [%rd32+-4];
	ld.global.u32 	%r219, [%rd32];
	add.s32 	%r220, %r219, %r218;
	st.global.u32 	[%rd32], %r220;
	ld.global.u32 	%r221, [%rd32+4];
	add.s32 	%r222, %r221, %r220;
	st.global.u32 	[%rd32+4], %r222;
	ld.global.u32 	%r223, [%rd32+8];
	add.s32 	%r224, %r223, %r222;
	st.global.u32 	[%rd32+8], %r224;
	ld.global.u32 	%r225, [%rd32+12];
	add.s32 	%r226, %r225, %r224;
	st.global.u32 	[%rd32+12], %r226;
	add.s32 	%r267, %r267, 4;
$L__BB0_27:
	setp.eq.s32 	%p48, %r47, 0;
	@%p48 bra 	$L__BB0_30;
	mul.wide.u32 	%rd33, %r267, 4;
	add.s64 	%rd85, %rd4, %rd33;
	neg.s32 	%r269, %r47;
$L__BB0_29:
	.pragma "nounroll";
	ld.global.u32 	%r227, [%rd85+-4];
	ld.global.u32 	%r228, [%rd85];
	add.s32 	%r229, %r228, %r227;
	st.global.u32 	[%rd85], %r229;
	add.s64 	%rd85, %rd85, 4;
	add.s32 	%r269, %r269, 1;
	setp.ne.s32 	%p49, %r269, 0;
	@%p49 bra 	$L__BB0_29;
$L__BB0_30:
	setp.ge.s32 	%p50, %r1, %r97;
	bar.sync 	0;
	@%p50 bra 	$L__BB0_72;
	setp.lt.s32 	%p51, %r98, 1;
	@%p51 bra 	$L__BB0_72;
	ld.global.u32 	%r272, [%rd5];
	mul.lo.s32 	%r54, %r98, %r1;
	and.b32  	%r55, %r98, 7;
	setp.lt.u32 	%p52, %r98, 8;
	mov.b32 	%r286, 0;
	@%p52 bra 	$L__BB0_51;
	and.b32  	%r286, %r98, 2147483640;
	mov.b32 	%r270, 0;
$L__BB0_34:
	.pragma "nounroll";
	add.s32 	%r232, %r270, %r54;
	mul.wide.s32 	%rd34, %r232, 4;
	add.s64 	%rd13, %rd3, %rd34;
	ld.global.f32 	%f1, [%rd13];
	abs.f32 	%f75, %f1;
	setp.leu.f32 	%p53, %f75, %f16;
	@%p53 bra 	$L__BB0_36;
	mul.wide.s32 	%rd35, %r272, 4;
	add.s64 	%rd36, %rd2, %rd35;
	st.global.u32 	[%rd36], %r270;
	add.s64 	%rd37, %rd1, %rd35;
	st.global.f32 	[%rd37], %f1;
	add.s32 	%r272, %r272, 1;
$L__BB0_36:
	ld.global.f32 	%f2, [%rd13+4];
	abs.f32 	%f76, %f2;
	setp.leu.f32 	%p54, %f76, %f16;
	@%p54 bra 	$L__BB0_38;
	add.s32 	%r233, %r270, 1;
	mul.wide.s32 	%rd38, %r272, 4;
	add.s64 	%rd39, %rd2, %rd38;
	st.global.u32 	[%rd39], %r233;
	add.s64 	%rd40, %rd1, %rd38;
	st.global.f32 	[%rd40], %f2;
	add.s32 	%r272, %r272, 1;
$L__BB0_38:
	ld.global.f32 	%f3, [%rd13+8];
	abs.f32 	%f77, %f3;
	setp.leu.f32 	%p55, %f77, %f16;
	@%p55 bra 	$L__BB0_40;
	add.s32 	%r234, %r270, 2;
	mul.wide.s32 	%rd41, %r272, 4;
	add.s64 	%rd42, %rd2, %rd41;
	st.global.u32 	[%rd42], %r234;
	add.s64 	%rd43, %rd1, %rd41;
	st.global.f32 	[%rd43], %f3;
	add.s32 	%r272, %r272, 1;
$L__BB0_40:
	ld.global.f32 	%f4, [%rd13+12];
	abs.f32 	%f78, %f4;
	setp.leu.f32 	%p56, %f78, %f16;
	@%p56 bra 	$L__BB0_42;
	add.s32 	%r235, %r270, 3;
	mul.wide.s32 	%rd44, %r272, 4;
	add.s64 	%rd45, %rd2, %rd44;
	st.global.u32 	[%rd45], %r235;
	add.s64 	%rd46, %rd1, %rd44;
	st.global.f32 	[%rd46], %f4;
	add.s32 	%r272, %r272, 1;
$L__BB0_42:
	ld.global.f32 	%f5, [%rd13+16];
	abs.f32 	%f79, %f5;
	setp.leu.f32 	%p57, %f79, %f16;
	@%p57 bra 	$L__BB0_44;
	add.s32 	%r236, %r270, 4;
	mul.wide.s32 	%rd47, %r272, 4;
	add.s64 	%rd48, %rd2, %rd47;
	st.global.u32 	[%rd48], %r236;
	add.s64 	%rd49, %rd1, %rd47;
	st.global.f32 	[%rd49], %f5;
	add.s32 	%r272, %r272, 1;
$L__BB0_44:
	ld.global.f32 	%f6, [%rd13+20];
	abs.f32 	%f80, %f6;
	setp.leu.f32 	%p58, %f80, %f16;
	@%p58 bra 	$L__BB0_46;
	add.s32 	%r237, %r270, 5;
	mul.wide.s32 	%rd50, %r272, 4;
	add.s64 	%rd51, %rd2, %rd50;
	st.global.u32 	[%rd51], %r237;
	add.s64 	%rd52, %rd1, %rd50;
	st.global.f32 	[%rd52], %f6;
	add.s32 	%r272, %r272, 1;
$L__BB0_46:
	ld.global.f32 	%f7, [%rd13+24];
	abs.f32 	%f81, %f7;
	setp.leu.f32 	%p59, %f81, %f16;
	@%p59 bra 	$L__BB0_48;
	add.s32 	%r238, %r270, 6;
	mul.wide.s32 	%rd53, %r272, 4;
	add.s64 	%rd54, %rd2, %rd53;
	st.global.u32 	[%rd54], %r238;
	add.s64 	%rd55, %rd1, %rd53;
	st.global.f32 	[%rd55], %f7;
	add.s32 	%r272, %r272, 1;
$L__BB0_48:
	ld.global.f32 	%f8, [%rd13+28];
	abs.f32 	%f82, %f8;
	setp.leu.f32 	%p60, %f82, %f16;
	@%p60 bra 	$L__BB0_50;
	add.s32 	%r239, %r270, 7;
	mul.wide.s32 	%rd56, %r272, 4;
	add.s64 	%rd57, %rd2, %rd56;
	st.global.u32 	[%rd57], %r239;
	add.s64 	%rd58, %rd1, %rd56;
	st.global.f32 	[%rd58], %f8;
	add.s32 	%r272, %r272, 1;
$L__BB0_50:
	add.s32 	%r270, %r270, 8;
	setp.ne.s32 	%p61, %r270, %r286;
	@%p61 bra 	$L__BB0_34;
$L__BB0_51:
	setp.eq.s32 	%p62, %r55, 0;
	@%p62 bra 	$L__BB0_72;
	and.b32  	%r78, %r98, 3;
	setp.lt.u32 	%p63, %r55, 4;
	@%p63 bra 	$L__BB0_62;
	add.s32 	%r240, %r286, %r54;
	mul.wide.s32 	%rd59, %r240, 4;
	add.s64 	%rd14, %rd3, %rd59;
	ld.global.f32 	%f9, [%rd14];
	abs.f32 	%f83, %f9;
	setp.leu.f32 	%p64, %f83, %f16;
	@%p64 bra 	$L__BB0_55;
	mul.wide.s32 	%rd60, %r272, 4;
	add.s64 	%rd61, %rd2, %rd60;
	st.global.u32 	[%rd61], %r286;
	add.s64 	%rd62, %rd1, %rd60;
	st.global.f32 	[%rd62], %f9;
	add.s32 	%r272, %r272, 1;
$L__BB0_55:
	ld.global.f32 	%f10, [%rd14+4];
	abs.f32 	%f84, %f10;
	setp.leu.f32 	%p65, %f84, %f16;
	@%p65 bra 	$L__BB0_57;
	add.s32 	%r241, %r286, 1;
	mul.wide.s32 	%rd63, %r272, 4;
	add.s64 	%rd64, %rd2, %rd63;
	st.global.u32 	[%rd64], %r241;
	add.s64 	%rd65, %rd1, %rd63;
	st.global.f32 	[%rd65], %f10;
	add.s32 	%r272, %r272, 1;
$L__BB0_57:
	ld.global.f32 	%f11, [%rd14+8];
	abs.f32 	%f85, %f11;
	setp.leu.f32 	%p66, %f85, %f16;
	@%p66 bra 	$L__BB0_59;
	add.s32 	%r242, %r286, 2;
	mul.wide.s32 	%rd66, %r272, 4;
	add.s64 	%rd67, %rd2, %rd66;
	st.global.u32 	[%rd67], %r242;
	add.s64 	%rd68, %rd1, %rd66;
	st.global.f32 	[%rd68], %f11;
	add.s32 	%r272, %r272, 1;
$L__BB0_59:
	ld.global.f32 	%f12, [%rd14+12];
	abs.f32 	%f86, %f12;
	setp.leu.f32 	%p67, %f86, %f16;
	@%p67 bra 	$L__BB0_61;
	add.s32 	%r243, %r286, 3;
	mul.wide.s32 	%rd69, %r272, 4;
	add.s64 	%rd70, %rd2, %rd69;
	st.global.u32 	[%rd70], %r243;
	add.s64 	%rd71, %rd1, %rd69;
	st.global.f32 	[%rd71], %f12;
	add.s32 	%r272, %r272, 1;
$L__BB0_61:
	add.s32 	%r286, %r286, 4;
$L__BB0_62:
	setp.eq.s32 	%p68, %r78, 0;
	@%p68 bra 	$L__BB0_72;
	setp.eq.s32 	%p69, %r78, 1;
	@%p69 bra 	$L__BB0_69;
	add.s32 	%r244, %r286, %r54;
	mul.wide.s32 	%rd72, %r244, 4;
	add.s64 	%rd15, %rd3, %rd72;
	ld.global.f32 	%f13, [%rd15];
	abs.f32 	%f87, %f13;
	setp.leu.f32 	%p70, %f87, %f16;
	@%p70 bra 	$L__BB0_66;
	mul.wide.s32 	%rd73, %r272, 4;
	add.s64 	%rd74, %rd2, %rd73;
	st.global.u32 	[%rd74], %r286;
	add.s64 	%rd75, %rd1, %rd73;
	st.global.f32 	[%rd75], %f13;
	add.s32 	%r272, %r272, 1;
$L__BB0_66:
	ld.global.f32 	%f14, [%rd15+4];
	abs.f32 	%f88, %f14;
	setp.leu.f32 	%p71, %f88, %f16;
	@%p71 bra 	$L__BB0_68;
	add.s32 	%r245, %r286, 1;
	mul.wide.s32 	%rd76, %r272, 4;
	add.s64 	%rd77, %rd2, %rd76;
	st.global.u32 	[%rd77], %r245;
	add.s64 	%rd78, %rd1, %rd76;
	st.global.f32 	[%rd78], %f14;
	add.s32 	%r272, %r272, 1;
$L__BB0_68:
	add.s32 	%r286, %r286, 2;
$L__BB0_69:
	and.b32  	%r246, %r98, 1;
	setp.eq.b32 	%p72, %r246, 1;
	not.pred 	%p73, %p72;
	@%p73 bra 	$L__BB0_72;
	add.s32 	%r247, %r286, %r54;
	mul.wide.s32 	%rd79, %r247, 4;
	add.s64 	%rd80, %rd3, %rd79;
	ld.global.f32 	%f15, [%rd80];
	abs.f32 	%f89, %f15;
	setp.leu.f32 	%p74, %f89, %f16;
	@%p74 bra 	$L__BB0_72;
	mul.wide.s32 	%rd81, %r272, 4;
	add.s64 	%rd82, %rd2, %rd81;
	st.global.u32 	[%rd82], %r286;
	add.s64 	%rd83, %rd1, %rd81;
	st.global.f32 	[%rd83], %f15;
$L__BB0_72:
	ret;

}
	// .globl	_Z32memory_coalesced_matrix_multiplyPKfS0_Pfiii
.visible .entry _Z32memory_coalesced_matrix_multiplyPKfS0_Pfiii(
	.param .u64 .ptr .align 1 _Z32memory_coalesced_matrix_multiplyPKfS0_Pfiii_param_0,
	.param .u64 .ptr .align 1 _Z32memory_coalesced_matrix_multiplyPKfS0_Pfiii_param_1,
	.param .u64 .ptr .align 1 _Z32memory_coalesced_matrix_multiplyPKfS0_Pfiii_param_2,
	.param .u32 _Z32memory_coalesced_matrix_multiplyPKfS0_Pfiii_param_3,
	.param .u32 _Z32memory_coalesced_matrix_multiplyPKfS0_Pfiii_param_4,
	.param .u32 _Z32memory_coalesced_matrix_multiplyPKfS0_Pfiii_param_5
)
{
	.reg .pred 	%p<12>;
	.reg .b32 	%r<43>;
	.reg .b32 	%f<111>;
	.reg .b64 	%rd<13>;
	// demoted variable
	.shared .align 4 .b8 _ZZ32memory_coalesced_matrix_multiplyPKfS0_PfiiiE2As[4224];
	// demoted variable
	.shared .align 4 .b8 _ZZ32memory_coalesced_matrix_multiplyPKfS0_PfiiiE2Bs[4224];
	ld.param.u64 	%rd4, [_Z32memory_coalesced_matrix_multiplyPKfS0_Pfiii_param_0];
	ld.param.u64 	%rd5, [_Z32memory_coalesced_matrix_multiplyPKfS0_Pfiii_param_1];
	ld.param.u64 	%rd6, [_Z32memory_coalesced_matrix_multiplyPKfS0_Pfiii_param_2];
	ld.param.u32 	%r24, [_Z32memory_coalesced_matrix_multiplyPKfS0_Pfiii_param_3];
	ld.param.u32 	%r25, [_Z32memory_coalesced_matrix_multiplyPKfS0_Pfiii_param_4];
	ld.param.u32 	%r26, [_Z32memory_coalesced_matrix_multiplyPKfS0_Pfiii_param_5];
	mov.u32 	%r27, %ctaid.x;
	mov.u32 	%r28, %ctaid.y;
	mov.u32 	%r38, %tid.x;
	mov.u32 	%r40, %tid.y;
	shl.b32 	%r29, %r28, 5;
	add.s32 	%r3, %r29, %r40;
	shl.b32 	%r4, %r27, 5;
	add.s32 	%r5, %r4, %r38;
	setp.lt.s32 	%p1, %r26, 1;
	mov.f32 	%f110, 0f00000000;
	@%p1 bra 	$L__BB1_7;
	add.s32 	%r30, %r26, 31;
	shr.u32 	%r31, %r30, 5;
	mul.lo.s32 	%r32, %r40, 132;
	mov.u32 	%r33, _ZZ32memory_coalesced_matrix_multiplyPKfS0_PfiiiE2As;
	add.s32 	%r6, %r33, %r32;
	shl.b32 	%r34, %r38, 2;
	add.s32 	%r7, %r6, %r34;
	mov.u32 	%r35, _ZZ32memory_coalesced_matrix_multiplyPKfS0_PfiiiE2Bs;
	add.s32 	%r9, %r35, %r34;
	add.s32 	%r8, %r9, %r32;
	neg.s32 	%r42, %r31;
	mad.lo.s32 	%r36, %r40, %r25, %r38;
	add.s32 	%r41, %r36, %r4;
	shl.b32 	%r12, %r25, 5;
	mad.lo.s32 	%r39, %r26, %r3, %r38;
	cvta.to.global.u64 	%rd1, %rd4;
	cvta.to.global.u64 	%rd2, %rd5;
	mov.f32 	%f110, 0f00000000;
$L__BB1_2:
	setp.ge.s32 	%p2, %r3, %r24;
	mul.wide.s32 	%rd7, %r39, 4;
	add.s64 	%rd3, %rd1, %rd7;
	setp.ge.s32 	%p3, %r38, %r26;
	mov.f32 	%f108, 0f00000000;
	or.pred  	%p4, %p2, %p3;
	@%p4 bra 	$L__BB1_4;
	ld.global.f32 	%f108, [%rd3];
$L__BB1_4:
	setp.ge.s32 	%p5, %r5, %r25;
	st.shared.f32 	[%r7], %f108;
	setp.ge.s32 	%p6, %r40, %r26;
	mov.f32 	%f109, 0f00000000;
	or.pred  	%p7, %p6, %p5;
	@%p7 bra 	$L__BB1_6;
	mul.wide.s32 	%rd8, %r41, 4;
	add.s64 	%rd9, %rd2, %rd8;
	ld.global.f32 	%f109, [%rd9];
$L__BB1_6:
	st.shared.f32 	[%r8], %f109;
	bar.sync 	0;
	ld.shared.f32 	%f12, [%r6];
	ld.shared.f32 	%f13, [%r9];
	fma.rn.f32 	%f14, %f12, %f13, %f110;
	ld.shared.f32 	%f15, [%r6+4];
	ld.shared.f32 	%f16, [%r9+132];
	fma.rn.f32 	%f17, %f15, %f16, %f14;
	ld.shared.f32 	%f18, [%r6+8];
	ld.shared.f32 	%f19, [%r9+264];
	fma.rn.f32 	%f20, %f18, %f19, %f17;
	ld.shared.f32 	%f21, [%r6+12];
	ld.shared.f32 	%f22, [%r9+396];
	fma.rn.f32 	%f23, %f21, %f22, %f20;
	ld.shared.f32 	%f24, [%r6+16];
	ld.shared.f32 	%f25, [%r9+528];
	fma.rn.f32 	%f26, %f24, %f25, %f23;
	ld.shared.f32 	%f27, [%r6+20];
	ld.shared.f32 	%f28, [%r9+660];
	fma.rn.f32 	%f29, %f27, %f28, %f26;
	ld.shared.f32 	%f30, [%r6+24];
	ld.shared.f32 	%f31, [%r9+792];
	fma.rn.f32 	%f32, %f30, %f31, %f29;
	ld.shared.f32 	%f33, [%r6+28];
	ld.shared.f32 	%f34, [%r9+924];
	fma.rn.f32 	%f35, %f33, %f34, %f32;
	ld.shared.f32 	%f36, [%r6+32];
	ld.shared.f32 	%f37, [%r9+1056];
	fma.rn.f32 	%f38, %f36, %f37, %f35;
	ld.shared.f32 	%f39, [%r6+36];
	ld.shared.f32 	%f40, [%r9+1188];
	fma.rn.f32 	%f41, %f39, %f40, %f38;
	ld.shared.f32 	%f42, [%r6+40];
	ld.shared.f32 	%f43, [%r9+1320];
	fma.rn.f32 	%f44, %f42, %f43, %f41;
	ld.shared.f32 	%f45, [%r6+44];
	ld.shared.f32 	%f46, [%r9+1452];
	fma.rn.f32 	%f47, %f45, %f46, %f44;
	ld.shared.f32 	%f48, [%r6+48];
	ld.shared.f32 	%f49, [%r9+1584];
	fma.rn.f32 	%f50, %f48, %f49, %f47;
	ld.shared.f32 	%f51, [%r6+52];
	ld.shared.f32 	%f52, [%r9+1716];
	fma.rn.f32 	%f53, %f51, %f52, %f50;
	ld.shared.f32 	%f54, [%r6+56];
	ld.shared.f32 	%f55, [%r9+1848];
	fma.rn.f32 	%f56, %f54, %f55, %f53;
	ld.shared.f32 	%f57, [%r6+60];
	ld.shared.f32 	%f58, [%r9+1980];
	fma.rn.f32 	%f59, %f57, %f58, %f56;
	ld.shared.f32 	%f60, [%r6+64];
	ld.shared.f32 	%f61, [%r9+2112];
	fma.rn.f32 	%f62, %f60, %f61, %f59;
	ld.shared.f32 	%f63, [%r6+68];
	ld.shared.f32 	%f64, [%r9+2244];
	fma.rn.f32 	%f65, %f63, %f64, %f62;
	ld.shared.f32 	%f66, [%r6+72];
	ld.shared.f32 	%f67, [%r9+2376];
	fma.rn.f32 	%f68, %f66, %f67, %f65;
	ld.shared.f32 	%f69, [%r6+76];
	ld.shared.f32 	%f70, [%r9+2508];
	fma.rn.f32 	%f71, %f69, %f70, %f68;
	ld.shared.f32 	%f72, [%r6+80];
	ld.shared.f32 	%f73, [%r9+2640];
	fma.rn.f32 	%f74, %f72, %f73, %f71;
	ld.shared.f32 	%f75, [%r6+84];
	ld.shared.f32 	%f76, [%r9+2772];
	fma.rn.f32 	%f77, %f75, %f76, %f74;
	ld.shared.f32 	%f78, [%r6+88];
	ld.shared.f32 	%f79, [%r9+2904];
	fma.rn.f32 	%f80, %f78, %f79, %f77;
	ld.shared.f32 	%f81, [%r6+92];
	ld.shared.f32 	%f82, [%r9+3036];
	fma.rn.f32 	%f83, %f81, %f82, %f80;
	ld.shared.f32 	%f84, [%r6+96];
	ld.shared.f32 	%f85, [%r9+3168];
	fma.rn.f32 	%f86, %f84, %f85, %f83;
	ld.shared.f32 	%f87, [%r6+100];
	ld.shared.f32 	%f88, [%r9+3300];
	fma.rn.f32 	%f89, %f87, %f88, %f86;
	ld.shared.f32 	%f90, [%r6+104];
	ld.shared.f32 	%f91, [%r9+3432];
	fma.rn.f32 	%f92, %f90, %f91, %f89;
	ld.shared.f32 	%f93, [%r6+108];
	ld.shared.f32 	%f94, [%r9+3564];
	fma.rn.f32 	%f95, %f93, %f94, %f92;
	ld.shared.f32 	%f96, [%r6+112];
	ld.shared.f32 	%f97, [%r9+3696];
	fma.rn.f32 	%f98, %f96, %f97, %f95;
	ld.shared.f32 	%f99, [%r6+116];
	ld.shared.f32 	%f100, [%r9+3828];
	fma.rn.f32 	%f101, %f99, %f100, %f98;
	ld.shared.f32 	%f102, [%r6+120];
	ld.shared.f32 	%f103, [%r9+3960];
	fma.rn.f32 	%f104, %f102, %f103, %f101;
	ld.shared.f32 	%f105, [%r6+124];
	ld.shared.f32 	%f106, [%r9+4092];
	fma.rn.f32 	%f110, %f105, %f106, %f104;
	bar.sync 	0;
	add.s32 	%r42, %r42, 1;
	setp.ne.s32 	%p8, %r42, 0;
	add.s32 	%r41, %r41, %r12;
	add.s32 	%r40, %r40, 32;
	add.s32 	%r39, %r39, 32;
	add.s32 	%r38, %r38, 32;
	@%p8 bra 	$L__BB1_2;
$L__BB1_7:
	setp.ge.s32 	%p9, %r3, %r24;
	setp.ge.s32 	%p10, %r5, %r25;
	or.pred  	%p11, %p9, %p10;
	@%p11 bra 	$L__BB1_9;
	mad.lo.s32 	%r37, %r25, %r3, %r5;
	cvta.to.global.u64 	%rd10, %rd6;
	mul.wide.u32 	%rd11, %r37, 4;
	add.s64 	%rd12, %rd10, %rd11;
	st.global.f32 	[%rd12], %f110;
$L__BB1_9:
	ret;

}
	// .globl	_Z32streaming_data_processing_kernelPKfPfS1_S1_ii
.visible .entry _Z32streaming_data_processing_kernelPKfPfS1_S1_ii(
	.param .u64 .ptr .align 1 _Z32streaming_data_processing_kernelPKfPfS1_S1_ii_param_0,
	.param .u64 .ptr .align 1 _Z32streaming_data_processing_kernelPKfPfS1_S1_ii_param_1,
	.param .u64 .ptr .align 1 _Z32streaming_data_processing_kernelPKfPfS1_S1_ii_param_2,
	.param .u64 .ptr .align 1 _Z32streaming_data_processing_kernelPKfPfS1_S1_ii_param_3,
	.param .u32 _Z32streaming_data_processing_kernelPKfPfS1_S1_ii_param_4,
	.param .u32 _Z32streaming_data_processing_kernelPKfPfS1_S1_ii_param_5
)
{
	.reg .pred 	%p<4>;
	.reg .b32 	%r<8>;
	.reg .b32 	%f<5>;
	.reg .b64 	%rd<19>;

	ld.param.u64 	%rd3, [_Z32streaming_data_processing_kernelPKfPfS1_S1_ii_param_0];
	ld.param.u64 	%rd6, [_Z32streaming_data_processing_kernelPKfPfS1_S1_ii_param_1];
	ld.param.u64 	%rd4, [_Z32streaming_data_processing_kernelPKfPfS1_S1_ii_param_2];
	ld.param.u64 	%rd5, [_Z32streaming_data_processing_kernelPKfPfS1_S1_ii_param_3];
	ld.param.u32 	%r3, [_Z32streaming_data_processing_kernelPKfPfS1_S1_ii_param_4];
	ld.param.u32 	%r2, [_Z32streaming_data_processing_kernelPKfPfS1_S1_ii_param_5];
	cvta.to.global.u64 	%rd1, %rd6;
	mov.u32 	%r4, %ctaid.x;
	mov.u32 	%r5, %ntid.x;
	mov.u32 	%r6, %tid.x;
	mad.lo.s32 	%r1, %r4, %r5, %r6;
	setp.ge.s32 	%p1, %r1, %r3;
	@%p1 bra 	$L__BB2_4;
	cvta.to.global.u64 	%rd7, %rd3;
	cvta.to.global.u64 	%rd8, %rd4;
	cvta.to.global.u64 	%rd9, %rd5;
	and.b32  	%r7, %r2, 1;
	setp.eq.b32 	%p2, %r7, 1;
	selp.b64 	%rd10, %rd9, %rd8, %p2;
	selp.b64 	%rd2, %rd8, %rd9, %p2;
	mul.wide.s32 	%rd11, %r1, 4;
	add.s64 	%rd12, %rd7, %rd11;
	ld.global.f32 	%f2, [%rd12];
	add.f32 	%f1, %f2, %f2;
	add.s64 	%rd13, %rd10, %rd11;
	st.global.f32 	[%rd13], %f1;
	setp.lt.s32 	%p3, %r2, 1;
	@%p3 bra 	$L__BB2_3;
	add.s64 	%rd17, %rd2, %rd11;
	ld.global.f32 	%f3, [%rd17];
	fma.rn.f32 	%f4, %f3, 0f3F000000, %f1;
	add.s64 	%rd18, %rd1, %rd11;
	st.global.f32 	[%rd18], %f4;
	bra.uni 	$L__BB2_4;
$L__BB2_3:
	add.s64 	%rd15, %rd1, %rd11;
	st.global.f32 	[%rd15], %f1;
$L__BB2_4:
	ret;

}
	// .globl	_Z32cache_efficient_transpose_kernelPKfPfii
.visible .entry _Z32cache_efficient_transpose_kernelPKfPfii(
	.param .u64 .ptr .align 1 _Z32cache_efficient_transpose_kernelPKfPfii_param_0,
	.param .u64 .ptr .align 1 _Z32cache_efficient_transpose_kernelPKfPfii_param_1,
	.param .u32 _Z32cache_efficient_transpose_kernelPKfPfii_param_2,
	.param .u32 _Z32cache_efficient_transpose_kernelPKfPfii_param_3
)
{
	.reg .pred 	%p<7>;
	.reg .b32 	%r<25>;
	.reg .b32 	%f<3>;
	.reg .b64 	%rd<9>;
	// demoted variable
	.shared .align 4 .b8 _ZZ32cache_efficient_transpose_kernelPKfPfiiE4tile[4224];
	ld.param.u64 	%rd1, [_Z32cache_efficient_transpose_kernelPKfPfii_param_0];
	ld.param.u64 	%rd2, [_Z32cache_efficient_transpose_kernelPKfPfii_param_1];
	ld.param.u32 	%r11, [_Z32cache_efficient_transpose_kernelPKfPfii_param_2];
	ld.param.u32 	%r10, [_Z32cache_efficient_transpose_kernelPKfPfii_param_3];
	mov.u32 	%r12, %ctaid.x;
	shl.b32 	%r1, %r12, 5;
	mov.u32 	%r2, %tid.x;
	add.s32 	%r3, %r1, %r2;
	mov.u32 	%r13, %ctaid.y;
	shl.b32 	%r4, %r13, 5;
	mov.u32 	%r5, %tid.y;
	add.s32 	%r14, %r4, %r5;
	setp.ge.s32 	%p1, %r3, %r10;
	setp.ge.s32 	%p2, %r14, %r11;
	or.pred  	%p3, %p1, %p2;
	@%p3 bra 	$L__BB3_2;
	cvta.to.global.u64 	%rd3, %rd1;
	mad.lo.s32 	%r15, %r10, %r14, %r3;
	mul.wide.s32 	%rd4, %r15, 4;
	add.s64 	%rd5, %rd3, %rd4;
	ld.global.f32 	%f1, [%rd5];
	mov.u32 	%r16, _ZZ32cache_efficient_transpose_kernelPKfPfiiE4tile;
	mad.lo.s32 	%r17, %r5, 132, %r16;
	shl.b32 	%r18, %r2, 2;
	add.s32 	%r19, %r17, %r18;
	st.shared.f32 	[%r19], %f1;
$L__BB3_2:
	bar.sync 	0;
	add.s32 	%r7, %r4, %r2;
	add.s32 	%r8, %r1, %r5;
	setp.ge.s32 	%p4, %r7, %r11;
	setp.ge.s32 	%p5, %r8, %r10;
	or.pred  	%p6, %p4, %p5;
	@%p6 bra 	$L__BB3_4;
	mov.u32 	%r20, _ZZ32cache_efficient_transpose_kernelPKfPfiiE4tile;
	mad.lo.s32 	%r21, %r2, 132, %r20;
	shl.b32 	%r22, %r5, 2;
	add.s32 	%r23, %r21, %r22;
	ld.shared.f32 	%f2, [%r23];
	mad.lo.s32 	%r24, %r11, %r8, %r7;
	cvta.to.global.u64 	%rd6, %rd2;
	mul.wide.s32 	%rd7, %r24, 4;
	add.s64 	%rd8, %rd6, %rd7;
	st.global.f32 	[%rd8], %f2;
$L__BB3_4:
	ret;

}
	// .globl	_Z29memory_pool_allocation_kernelPvPmPbPS_S0_i
.visible .entry _Z29memory_pool_allocation_kernelPvPmPbPS_S0_i(
	.param .u64 .ptr .align 1 _Z29memory_pool_allocation_kernelPvPmPbPS_S0_i_param_0,
	.param .u64 .ptr .align 1 _Z29memory_pool_allocation_kernelPvPmPbPS_S0_i_param_1,
	.param .u64 .ptr .align 1 _Z29memory_pool_allocation_kernelPvPmPbPS_S0_i_param_2,
	.param .u64 .ptr .align 1 _Z29memory_pool_allocation_kernelPvPmPbPS_S0_i_param_3,
	.param .u64 .ptr .align 1 _Z29memory_pool_allocation_kernelPvPmPbPS_S0_i_param_4,
	.param .u32 _Z29memory_pool_allocation_kernelPvPmPbPS_S0_i_param_5
)
{
	.reg .pred 	%p<7>;
	.reg .b16 	%rs<2>;
	.reg .b32 	%r<12>;
	.reg .b64 	%rd<22>;

	ld.param.u64 	%rd6, [_Z29memory_pool_allocation_kernelPvPmPbPS_S0_i_param_0];
	ld.param.u64 	%rd7, [_Z29memory_pool_allocation_kernelPvPmPbPS_S0_i_param_1];
	ld.param.u64 	%rd8, [_Z29memory_pool_allocation_kernelPvPmPbPS_S0_i_param_2];
	ld.param.u64 	%rd9, [_Z29memory_pool_allocation_kernelPvPmPbPS_S0_i_param_3];
	ld.param.u64 	%rd10, [_Z29memory_pool_allocation_kernelPvPmPbPS_S0_i_param_4];
	ld.param.u32 	%r4, [_Z29memory_pool_allocation_kernelPvPmPbPS_S0_i_param_5];
	mov.u32 	%r5, %ctaid.x;
	mov.u32 	%r6, %ntid.x;
	mov.u32 	%r7, %tid.x;
	mad.lo.s32 	%r1, %r5, %r6, %r7;
	setp.ge.s32 	%p1, %r1, %r4;
	@%p1 bra 	$L__BB4_8;
	cvta.to.global.u64 	%rd11, %rd9;
	cvta.to.global.u64 	%rd12, %rd10;
	mul.wide.s32 	%rd13, %r1, 8;
	add.s64 	%rd14, %rd12, %rd13;
	ld.global.u64 	%rd1, [%rd14];
	add.s64 	%rd2, %rd11, %rd13;
	mov.b64 	%rd15, 0;
	st.global.u64 	[%rd2], %rd15;
	setp.lt.s32 	%p2, %r4, 1;
	@%p2 bra 	$L__BB4_8;
	cvta.to.global.u64 	%rd3, %rd8;
	cvta.to.global.u64 	%rd4, %rd7;
	mov.b32 	%r11, 0;
$L__BB4_3:
	cvt.u64.u32 	%rd16, %r11;
	add.s64 	%rd5, %rd3, %rd16;
	ld.global.u8 	%rs1, [%rd5];
	setp.eq.s16 	%p3, %rs1, 0;
	@%p3 bra 	$L__BB4_7;
	mul.wide.u32 	%rd17, %r11, 8;
	add.s64 	%rd18, %rd4, %rd17;
	ld.global.u64 	%rd19, [%rd18];
	setp.lt.u64 	%p4, %rd19, %rd1;
	@%p4 bra 	$L__BB4_7;
	atom.relaxed.global.cas.b32 	%r9, [%rd5], 1, 0;
	setp.ne.s32 	%p5, %r9, 1;
	@%p5 bra 	$L__BB4_7;
	shl.b32 	%r10, %r11, 20;
	cvt.u64.u32 	%rd20, %r10;
	add.s64 	%rd21, %rd6, %rd20;
	st.global.u64 	[%rd2], %rd21;
	bra.uni 	$L__BB4_8;
$L__BB4_7:
	add.s32 	%r11, %r11, 1;
	setp.ne.s32 	%p6, %r11, %r4;
	@%p6 bra 	$L__BB4_3;
$L__BB4_8:
	ret;

}
	// .globl	_Z33hierarchical_memory_access_kernelPfS_S_Pii
.visible .entry _Z33hierarchical_memory_access_kernelPfS_S_Pii(
	.param .u64 .ptr .align 1 _Z33hierarchical_memory_access_kernelPfS_S_Pii_param_0,
	.param .u64 .ptr .align 1 _Z33hierarchical_memory_access_kernelPfS_S_Pii_param_1,
	.param .u64 .ptr .align 1 _Z33hierarchical_memory_access_kernelPfS_S_Pii_param_2,
	.param .u64 .ptr .align 1 _Z33hierarchical_memory_access_kernelPfS_S_Pii_param_3,
	.param .u32 _Z33hierarchical_memory_access_kernelPfS_S_Pii_param_4
)
{
	.reg .pred 	%p<3>;
	.reg .b32 	%r<16>;
	.reg .b32 	%f<6>;
	.reg .b64 	%rd<11>;
	// demoted variable
	.shared .align 4 .b8 _ZZ33hierarchical_memory_access_kernelPfS_S_PiiE12shared_cache[4096];
	ld.param.u64 	%rd3, [_Z33hierarchical_memory_access_kernelPfS_S_Pii_param_2];
	ld.param.u64 	%rd4, [_Z33hierarchical_memory_access_kernelPfS_S_Pii_param_3];
	ld.param.u32 	%r4, [_Z33hierarchical_memory_access_kernelPfS_S_Pii_param_4];
	cvta.to.global.u64 	%rd1, %rd3;
	cvta.to.global.u64 	%rd5, %rd4;
	mov.u32 	%r1, %tid.x;
	mov.u32 	%r5, %ctaid.x;
	mov.u32 	%r6, %ntid.x;
	mad.lo.s32 	%r2, %r5, %r6, %r1;
	setp.ge.s32 	%p1, %r2, %r4;
	mul.wide.s32 	%rd6, %r2, 4;
	add.s64 	%rd2, %rd5, %rd6;
	shl.b32 	%r7, %r1, 2;
	mov.u32 	%r8, _ZZ33hierarchical_memory_access_kernelPfS_S_PiiE12shared_cache;
	add.s32 	%r3, %r8, %r7;
	@%p1 bra 	$L__BB5_2;
	ld.global.u32 	%r9, [%rd2];
	mul.wide.s32 	%rd7, %r9, 4;
	add.s64 	%rd8, %rd1, %rd7;
	ld.global.f32 	%f1, [%rd8];
	st.shared.f32 	[%r3], %f1;
$L__BB5_2:
	setp.ge.s32 	%p2, %r2, %r4;
	bar.sync 	0;
	@%p2 bra 	$L__BB5_4;
	ld.shared.f32 	%f2, [%r3];
	add.s32 	%r11, %r7, 4;
	and.b32  	%r12, %r11, 4092;
	add.s32 	%r14, %r8, %r12;
	ld.shared.f32 	%f3, [%r14];
	mul.f32 	%f4, %f3, 0f3F000000;
	fma.rn.f32 	%f5, %f2, 0f3FC00000, %f4;
	ld.global.u32 	%r15, [%rd2];
	mul.wide.s32 	%rd9, %r15, 4;
	add.s64 	%rd10, %rd1, %rd9;
	st.global.f32 	[%rd10], %f5;
$L__BB5_4:
	ret;

}
	// .globl	_Z25compressed_storage_kernelPKfPiPfS1_if
.visible .entry _Z25compressed_storage_kernelPKfPiPfS1_if(
	.param .u64 .ptr .align 1 _Z25compressed_storage_kernelPKfPiPfS1_if_param_0,
	.param .u64 .ptr .align 1 _Z25compressed_storage_kernelPKfPiPfS1_if_param_1,
	.param .u64 .ptr .align 1 _Z25compressed_storage_kernelPKfPiPfS1_if_param_2,
	.param .u64 .ptr .align 1 _Z25compressed_storage_kernelPKfPiPfS1_if_param_3,
	.param .u32 _Z25compressed_storage_kernelPKfPiPfS1_if_param_4,
	.param .f32 _Z25compressed_storage_kernelPKfPiPfS1_if_param_5
)
{
	.reg .pred 	%p<3>;
	.reg .b32 	%r<7>;
	.reg .b32 	%f<4>;
	.reg .b64 	%rd<14>;

	ld.param.u64 	%rd1, [_Z25compressed_storage_kernelPKfPiPfS1_if_param_0];
	ld.param.u64 	%rd2, [_Z25compressed_storage_kernelPKfPiPfS1_if_param_1];
	ld.param.u64 	%rd3, [_Z25compressed_storage_kernelPKfPiPfS1_if_param_2];
	ld.param.u64 	%rd4, [_Z25compressed_storage_kernelPKfPiPfS1_if_param_3];
	ld.param.u32 	%r2, [_Z25compressed_storage_kernelPKfPiPfS1_if_param_4];
	ld.param.f32 	%f2, [_Z25compressed_storage_kernelPKfPiPfS1_if_param_5];
	mov.u32 	%r3, %ctaid.x;
	mov.u32 	%r4, %ntid.x;
	mov.u32 	%r5, %tid.x;
	mad.lo.s32 	%r1, %r3, %r4, %r5;
	setp.ge.s32 	%p1, %r1, %r2;
	@%p1 bra 	$L__BB6_3;
	cvta.to.global.u64 	%rd5, %rd1;
	mul.wide.s32 	%rd6, %r1, 4;
	add.s64 	%rd7, %rd5, %rd6;
	ld.global.f32 	%f1, [%rd7];
	abs.f32 	%f3, %f1;
	setp.leu.f32 	%p2, %f3, %f2;
	@%p2 bra 	$L__BB6_3;
	cvta.to.global.u64 	%rd8, %rd4;
	atom.global.add.u32 	%r6, [%rd8], 1;
	cvta.to.global.u64 	%rd9, %rd2;
	mul.wide.s32 	%rd10, %r6, 4;
	add.s64 	%rd11, %rd9, %rd10;
	st.global.u32 	[%rd11], %r1;
	cvta.to.global.u64 	%rd12, %rd3;
	add.s64 	%rd13, %rd12, %rd10;
	st.global.f32 	[%rd13], %f1;
$L__BB6_3:
	ret;

}
	// .globl	_Z27vectorized_reduction_kernelPK6float4Pfi
.visible .entry _Z27vectorized_reduction_kernelPK6float4Pfi(
	.param .u64 .ptr .align 1 _Z27vectorized_reduction_kernelPK6float4Pfi_param_0,
	.param .u64 .ptr .align 1 _Z27vectorized_reduction_kernelPK6float4Pfi_param_1,
	.param .u32 _Z27vectorized_reduction_kernelPK6float4Pfi_param_2
)
{
	.reg .pred 	%p<6>;
	.reg .b32 	%r<14>;
	.reg .b32 	%f<15>;
	.reg .b64 	%rd<9>;
	// demoted variable
	.shared .align 4 .b8 _ZZ27vectorized_reduction_kernelPK6float4PfiE5sdata[1024];
	ld.param.u64 	%rd1, [_Z27vectorized_reduction_kernelPK6float4Pfi_param_0];
	ld.param.u64 	%rd2, [_Z27vectorized_reduction_kernelPK6float4Pfi_param_1];
	ld.param.u32 	%r8, [_Z27vectorized_reduction_kernelPK6float4Pfi_param_2];
	mov.u32 	%r1, %tid.x;
	mov.u32 	%r2, %ctaid.x;
	mov.u32 	%r13, %ntid.x;
	mad.lo.s32 	%r4, %r2, %r13, %r1;
	setp.ge.s32 	%p1, %r4, %r8;
	mov.f32 	%f14, 0f00000000;
	@%p1 bra 	$L__BB7_2;
	cvta.to.global.u64 	%rd3, %rd1;
	mul.wide.s32 	%rd4, %r4, 16;
	add.s64 	%rd5, %rd3, %rd4;
	ld.global.v4.f32 	{%f4, %f5, %f6, %f7}, [%rd5];
	add.f32 	%f8, %f4, %f5;
	add.f32 	%f9, %f8, %f6;
	add.f32 	%f14, %f9, %f7;
$L__BB7_2:
	shl.b32 	%r9, %r1, 2;
	mov.u32 	%r10, _ZZ27vectorized_reduction_kernelPK6float4PfiE5sdata;
	add.s32 	%r5, %r10, %r9;
	st.shared.f32 	[%r5], %f14;
	bar.sync 	0;
	setp.lt.u32 	%p2, %r13, 2;
	@%p2 bra 	$L__BB7_6;
$L__BB7_3:
	shr.u32 	%r7, %r13, 1;
	setp.ge.u32 	%p3, %r1, %r7;
	@%p3 bra 	$L__BB7_5;
	shl.b32 	%r11, %r7, 2;
	add.s32 	%r12, %r5, %r11;
	ld.shared.f32 	%f10, [%r12];
	ld.shared.f32 	%f11, [%r5];
	add.f32 	%f12, %f10, %f11;
	st.shared.f32 	[%r5], %f12;
$L__BB7_5:
	bar.sync 	0;
	setp.gt.u32 	%p4, %r13, 3;
	mov.u32 	%r13, %r7;
	@%p4 bra 	$L__BB7_3;
$L__BB7_6:
	setp.ne.s32 	%p5, %r1, 0;
	@%p5 bra 	$L__BB7_8;
	ld.shared.f32 	%f13, [_ZZ27vectorized_reduction_kernelPK6float4PfiE5sdata];
	cvta.to.global.u64 	%rd6, %rd2;
	mul.wide.u32 	%rd7, %r2, 4;
	add.s64 	%rd8, %rd6, %rd7;
	st.global.f32 	[%rd8], %f13;
$L__BB7_8:
	ret;

}
	// .globl	_Z31bandwidth_optimized_copy_kernelPKfPfii
.visible .entry _Z31bandwidth_optimized_copy_kernelPKfPfii(
	.param .u64 .ptr .align 1 _Z31bandwidth_optimized_copy_kernelPKfPfii_param_0,
	.param .u64 .ptr .align 1 _Z31bandwidth_optimized_copy_kernelPKfPfii_param_1,
	.param .u32 _Z31bandwidth_optimized_copy_kernelPKfPfii_param_2,
	.param .u32 _Z31bandwidth_optimized_copy_kernelPKfPfii_param_3
)
{
	.reg .pred 	%p<11>;
	.reg .b32 	%r<31>;
	.reg .b32 	%f<61>;
	.reg .b64 	%rd<27>;

	ld.param.u64 	%rd11, [_Z31bandwidth_optimized_copy_kernelPKfPfii_param_0];
	ld.param.u64 	%rd12, [_Z31bandwidth_optimized_copy_kernelPKfPfii_param_1];
	ld.param.u32 	%r15, [_Z31bandwidth_optimized_copy_kernelPKfPfii_param_2];
	ld.param.u32 	%r14, [_Z31bandwidth_optimized_copy_kernelPKfPfii_param_3];
	mov.u32 	%r16, %ctaid.x;
	mov.u32 	%r17, %ntid.x;
	mov.u32 	%r18, %tid.x;
	mad.lo.s32 	%r19, %r16, %r17, %r18;
	mul.lo.s32 	%r1, %r14, %r19;
	add.s32 	%r20, %r1, %r14;
	setp.gt.s32 	%p1, %r20, %r15;
	@%p1 bra 	$L__BB8_13;
	cvta.to.global.u64 	%rd1, %rd11;
	cvta.to.global.u64 	%rd2, %rd12;
	shr.s32 	%r21, %r14, 31;
	shr.u32 	%r22, %r21, 30;
	add.s32 	%r23, %r14, %r22;
	shr.s32 	%r2, %r23, 2;
	setp.lt.s32 	%p2, %r14, 4;
	@%p2 bra 	$L__BB8_13;
	add.s32 	%r25, %r2, -1;
	and.b32  	%r3, %r2, 7;
	setp.lt.u32 	%p3, %r25, 7;
	mov.b32 	%r29, 0;
	@%p3 bra 	$L__BB8_5;
	and.b32  	%r29, %r2, 536870904;
	neg.s32 	%r27, %r29;
	mul.wide.s32 	%rd13, %r1, 4;
	add.s64 	%rd14, %rd13, 64;
	add.s64 	%rd26, %rd2, %rd14;
	add.s64 	%rd25, %rd1, %rd14;
$L__BB8_4:
	.pragma "nounroll";
	ld.global.v4.f32 	{%f1, %f2, %f3, %f4}, [%rd25+-64];
	st.global.v4.f32 	[%rd26+-64], {%f1, %f2, %f3, %f4};
	ld.global.v4.f32 	{%f5, %f6, %f7, %f8}, [%rd25+-48];
	st.global.v4.f32 	[%rd26+-48], {%f5, %f6, %f7, %f8};
	ld.global.v4.f32 	{%f9, %f10, %f11, %f12}, [%rd25+-32];
	st.global.v4.f32 	[%rd26+-32], {%f9, %f10, %f11, %f12};
	ld.global.v4.f32 	{%f13, %f14, %f15, %f16}, [%rd25+-16];
	st.global.v4.f32 	[%rd26+-16], {%f13, %f14, %f15, %f16};
	ld.global.v4.f32 	{%f17, %f18, %f19, %f20}, [%rd25];
	st.global.v4.f32 	[%rd26], {%f17, %f18, %f19, %f20};
	ld.global.v4.f32 	{%f21, %f22, %f23, %f24}, [%rd25+16];
	st.global.v4.f32 	[%rd26+16], {%f21, %f22, %f23, %f24};
	ld.global.v4.f32 	{%f25, %f26, %f27, %f28}, [%rd25+32];
	st.global.v4.f32 	[%rd26+32], {%f25, %f26, %f27, %f28};
	ld.global.v4.f32 	{%f29, %f30, %f31, %f32}, [%rd25+48];
	st.global.v4.f32 	[%rd26+48], {%f29, %f30, %f31, %f32};
	add.s32 	%r27, %r27, 8;
	add.s64 	%rd26, %rd26, 128;
	add.s64 	%rd25, %rd25, 128;
	setp.ne.s32 	%p4, %r27, 0;
	@%p4 bra 	$L__BB8_4;
$L__BB8_5:
	setp.eq.s32 	%p5, %r3, 0;
	@%p5 bra 	$L__BB8_13;
	mul.wide.s32 	%rd15, %r1, 4;
	add.s64 	%rd9, %rd1, %rd15;
	add.s64 	%rd10, %rd2, %rd15;
	and.b32  	%r9, %r2, 3;
	setp.lt.u32 	%p6, %r3, 4;
	@%p6 bra 	$L__BB8_8;
	mul.wide.u32 	%rd16, %r29, 16;
	add.s64 	%rd17, %rd10, %rd16;
	add.s64 	%rd18, %rd9, %rd16;
	ld.global.v4.f32 	{%f33, %f34, %f35, %f36}, [%rd18];
	st.global.v4.f32 	[%rd17], {%f33, %f34, %f35, %f36};
	ld.global.v4.f32 	{%f37, %f38, %f39, %f40}, [%rd18+16];
	st.global.v4.f32 	[%rd17+16], {%f37, %f38, %f39, %f40};
	ld.global.v4.f32 	{%f41, %f42, %f43, %f44}, [%rd18+32];
	st.global.v4.f32 	[%rd17+32], {%f41, %f42, %f43, %f44};
	ld.global.v4.f32 	{%f45, %f46, %f47, %f48}, [%rd18+48];
	st.global.v4.f32 	[%rd17+48], {%f45, %f46, %f47, %f48};
	add.s32 	%r29, %r29, 4;
$L__BB8_8:
	setp.eq.s32 	%p7, %r9, 0;
	@%p7 bra 	$L__BB8_13;
	setp.eq.s32 	%p8, %r9, 1;
	@%p8 bra 	$L__BB8_11;
	mul.wide.u32 	%rd19, %r29, 16;
	add.s64 	%rd20, %rd10, %rd19;
	add.s64 	%rd21, %rd9, %rd19;
	ld.global.v4.f32 	{%f49, %f50, %f51, %f52}, [%rd21];
	st.global.v4.f32 	[%rd20], {%f49, %f50, %f51, %f52};
	ld.global.v4.f32 	{%f53, %f54, %f55, %f56}, [%rd21+16];
	st.global.v4.f32 	[%rd20+16], {%f53, %f54, %f55, %f56};
	add.s32 	%r29, %r29, 2;
$L__BB8_11:
	and.b32  	%r26, %r2, 1;
	setp.eq.b32 	%p9, %r26, 1;
	not.pred 	%p10, %p9;
	@%p10 bra 	$L__BB8_13;
	mul.wide.u32 	%rd22, %r29, 16;
	add.s64 	%rd23, %rd10, %rd22;
	add.s64 	%rd24, %rd9, %rd22;
	ld.global.v4.f32 	{%f57, %f58, %f59, %f60}, [%rd24];
	st.global.v4.f32 	[%rd23], {%f57, %f58, %f59, %f60};
$L__BB8_13:
	ret;

}
	// .globl	_Z29adaptive_memory_layout_kernelPKfPfS1_iib
.visible .entry _Z29adaptive_memory_layout_kernelPKfPfS1_iib(
	.param .u64 .ptr .align 1 _Z29adaptive_memory_layout_kernelPKfPfS1_iib_param_0,
	.param .u64 .ptr .align 1 _Z29adaptive_memory_layout_kernelPKfPfS1_iib_param_1,
	.param .u64 .ptr .align 1 _Z29adaptive_memory_layout_kernelPKfPfS1_iib_param_2,
	.param .u32 _Z29adaptive_memory_layout_kernelPKfPfS1_iib_param_3,
	.param .u32 _Z29adaptive_memory_layout_kernelPKfPfS1_iib_param_4,
	.param .u8 _Z29adaptive_memory_layout_kernelPKfPfS1_iib_param_5
)
{
	.reg .pred 	%p<5>;
	.reg .b16 	%rs<2>;
	.reg .b32 	%r<13>;
	.reg .b32 	%f<2>;
	.reg .b64 	%rd<13>;

	ld.param.u64 	%rd1, [_Z29adaptive_memory_layout_kernelPKfPfS1_iib_param_0];
	ld.param.u64 	%rd2, [_Z29adaptive_memory_layout_kernelPKfPfS1_iib_param_1];
	ld.param.u64 	%rd3, [_Z29adaptive_memory_layout_kernelPKfPfS1_iib_param_2];
	ld.param.u32 	%r4, [_Z29adaptive_memory_layout_kernelPKfPfS1_iib_param_3];
	ld.param.u32 	%r5, [_Z29adaptive_memory_layout_kernelPKfPfS1_iib_param_4];
	ld.param.s8 	%rs1, [_Z29adaptive_memory_layout_kernelPKfPfS1_iib_param_5];
	mov.u32 	%r6, %ctaid.y;
	mov.u32 	%r7, %ntid.y;
	mov.u32 	%r8, %tid.y;
	mad.lo.s32 	%r1, %r6, %r7, %r8;
	mov.u32 	%r9, %ctaid.x;
	mov.u32 	%r10, %ntid.x;
	mov.u32 	%r11, %tid.x;
	mad.lo.s32 	%r2, %r9, %r10, %r11;
	setp.ge.s32 	%p1, %r1, %r4;
	setp.ge.s32 	%p2, %r2, %r5;
	or.pred  	%p3, %p1, %p2;
	@%p3 bra 	$L__BB9_4;
	cvta.to.global.u64 	%rd4, %rd1;
	mad.lo.s32 	%r3, %r5, %r1, %r2;
	mul.wide.s32 	%rd5, %r3, 4;
	add.s64 	%rd6, %rd4, %rd5;
	ld.global.f32 	%f1, [%rd6];
	setp.eq.s16 	%p4, %rs1, 0;
	@%p4 bra 	$L__BB9_3;
	cvta.to.global.u64 	%rd7, %rd2;
	add.s64 	%rd9, %rd7, %rd5;
	st.global.f32 	[%rd9], %f1;
	bra.uni 	$L__BB9_4;
$L__BB9_3:
	mad.lo.s32 	%r12, %r4, %r2, %r1;
	cvta.to.global.u64 	%rd10, %rd3;
	mul.wide.s32 	%rd11, %r12, 4;
	add.s64 	%rd12, %rd10, %rd11;
	st.global.f32 	[%rd12], %f1;
$L__BB9_4:
	ret;

}
	// .globl	_ZN3cub18CUB_300001_SM_10006detail11EmptyKernelIvEEvv
.visible .entry _ZN3cub18CUB_300001_SM_10006detail11EmptyKernelIvEEvv()
{


	ret;

}


// ===== COMPILED SASS (sm_100) =====

	.target	sm_100

	.elftype	@"ET_EXEC"


//--------------------- .note.nv.tkinfo           --------------------------
	.section	.note.nv.tkinfo,"",@"SHT_NOTE"
	.sectionflags	@"SHF_NOTE_NV_TKINFO"
	.tkinfo
        /*0018*/ 	.word	0x00000002
        /*0030*/ 	.string	""
        /*0030*/ 	.string	"ptxas"
        /*0030*/ 	.string	"Cuda compilation tools, release 13.0, V13.0.88"
        /*0030*/ 	.string	"Build cuda_13.0.r13.0/compiler.36424714_0"
        /*0030*/ 	.string	"-arch sm_100 -m 64 "



//--------------------- .note.nv.cuinfo           --------------------------
	.section	.note.nv.cuinfo,"",@"SHT_NOTE"
	.sectionflags	@"SHF_NOTE_NV_CUINFO"
        /*0018*/ 	.short	0x0002
        /*001a*/ 	.short	0x0064
        /*001c*/ 	.short	0x0082
	.zero		2


//--------------------- .nv.info                  --------------------------
	.section	.nv.info,"",@"SHT_CUDA_INFO"
	.align	4


	//----- nvinfo : EIATTR_REGCOUNT
	.align		4
        /*0000*/ 	.byte	0x04, 0x2f
        /*0002*/ 	.short	(.L_46 - .L_45)
	.align		4
.L_45:
        /*0004*/ 	.word	index@(_Z33sparse_matrix_construction_kernelPKfPiS1_Pfiif)
        /*0008*/ 	.word	0x00000020


	//----- nvinfo : EIATTR_FRAME_SIZE
	.align		4
.L_46:
        /*000c*/ 	.byte	0x04, 0x11
        /*000e*/ 	.short	(.L_48 - .L_47)
	.align		4
.L_47:
        /*0010*/ 	.word	index@(_Z33sparse_matrix_construction_kernelPKfPiS1_Pfiif)
        /*0014*/ 	.word	0x00000000


	//----- nvinfo : EIATTR_REGCOUNT
	.align		4
.L_48:
        /*0018*/ 	.byte	0x04, 0x2f
        /*001a*/ 	.short	(.L_50 - .L_49)
	.align		4
.L_49:
        /*001c*/ 	.word	index@(_Z32memory_coalesced_matrix_multiplyPKfS0_Pfiii)
        /*0020*/ 	.word	0x0000001e


	//----- nvinfo : EIATTR_FRAME_SIZE
	.align		4
.L_50:
        /*0024*/ 	.byte	0x04, 0x11
        /*0026*/ 	.short	(.L_52 - .L_51)
	.align		4
.L_51:
        /*0028*/ 	.word	index@(_Z32memory_coalesced_matrix_multiplyPKfS0_Pfiii)
        /*002c*/ 	.word	0x00000000


	//----- nvinfo : EIATTR_REGCOUNT
	.align		4
.L_52:
        /*0030*/ 	.byte	0x04, 0x2f
        /*0032*/ 	.short	(.L_54 - .L_53)
	.align		4
.L_53:
        /*0034*/ 	.word	index@(_Z32streaming_data_processing_kernelPKfPfS1_S1_ii)
        /*0038*/ 	.word	0x0000000c


	//----- nvinfo : EIATTR_FRAME_SIZE
	.align		4
.L_54:
        /*003c*/ 	.byte	0x04, 0x11
        /*003e*/ 	.short	(.L_56 - .L_55)
	.align		4
.L_55:
        /*0040*/ 	.word	index@(_Z32streaming_data_processing_kernelPKfPfS1_S1_ii)
        /*0044*/ 	.word	0x00000000


	//----- nvinfo : EIATTR_REGCOUNT
	.align		4
.L_56:
        /*0048*/ 	.byte	0x04, 0x2f
        /*004a*/ 	.short	(.L_58 - .L_57)
	.align		4
.L_57:
        /*004c*/ 	.word	index@(_Z32cache_efficient_transpose_kernelPKfPfii)
        /*0050*/ 	.word	0x0000000c


	//----- nvinfo : EIATTR_FRAME_SIZE
	.align		4
.L_58:
        /*0054*/ 	.byte	0x04, 0x11
        /*0056*/ 	.short	(.L_60 - .L_59)
	.align		4
.L_59:
        /*0058*/ 	.word	index@(_Z32cache_efficient_transpose_kernelPKfPfii)
        /*005c*/ 	.word	0x00000000


	//----- nvinfo : EIATTR_REGCOUNT
	.align		4
.L_60:
        /*0060*/ 	.byte	0x04, 0x2f
        /*0062*/ 	.short	(.L_62 - .L_61)
	.align		4
.L_61:
        /*0064*/ 	.word	index@(_Z29memory_pool_allocation_kernelPvPmPbPS_S0_i)
        /*0068*/ 	.word	0x00000010


	//----- nvinfo : EIATTR_FRAME_SIZE
	.align		4
.L_62:
        /*006c*/ 	.byte	0x04, 0x11
        /*006e*/ 	.short	(.L_64 - .L_63)
	.align		4
.L_63:
        /*0070*/ 	.word	index@(_Z29memory_pool_allocation_kernelPvPmPbPS_S0_i)
        /*0074*/ 	.word	0x00000000


	//----- nvinfo : EIATTR_REGCOUNT
	.align		4
.L_64:
        /*0078*/ 	.byte	0x04, 0x2f
        /*007a*/ 	.short	(.L_66 - .L_65)
	.align		4
.L_65:
        /*007c*/ 	.word	index@(_Z33hierarchical_memory_access_kernelPfS_S_Pii)
        /*0080*/ 	.word	0x0000000a


	//----- nvinfo : EIATTR_FRAME_SIZE
	.align		4
.L_66:
        /*0084*/ 	.byte	0x04, 0x11
        /*0086*/ 	.short	(.L_68 - .L_67)
	.align		4
.L_67:
        /*0088*/ 	.word	index@(_Z33hierarchical_memory_access_kernelPfS_S_Pii)
        /*008c*/ 	.word	0x00000000


	//----- nvinfo : EIATTR_REGCOUNT
	.align		4
.L_68:
        /*0090*/ 	.byte	0x04, 0x2f
        /*0092*/ 	.short	(.L_70 - .L_69)
	.align		4
.L_69:
        /*0094*/ 	.word	index@(_Z25compressed_storage_kernelPKfPiPfS1_if)
        /*0098*/ 	.word	0x00000012


	//----- nvinfo : EIATTR_FRAME_SIZE
	.align		4
.L_70:
        /*009c*/ 	.byte	0x04, 0x11
        /*009e*/ 	.short	(.L_72 - .L_71)
	.align		4
.L_71:
        /*00a0*/ 	.word	index@(_Z25compressed_storage_kernelPKfPiPfS1_if)
        /*00a4*/ 	.word	0x00000000


	//----- nvinfo : EIATTR_REGCOUNT
	.align		4
.L_72:
        /*00a8*/ 	.byte	0x04, 0x2f
        /*00aa*/ 	.short	(.L_74 - .L_73)
	.align		4
.L_73:
        /*00ac*/ 	.word	index@(_Z27vectorized_reduction_kernelPK6float4Pfi)
        /*00b0*/ 	.word	0x0000000c


	//----- nvinfo : EIATTR_FRAME_SIZE
	.align		4
.L_74:
        /*00b4*/ 	.byte	0x04, 0x11
        /*00b6*/ 	.short	(.L_76 - .L_75)
	.align		4
.L_75:
        /*00b8*/ 	.word	index@(_Z27vectorized_reduction_kernelPK6float4Pfi)
        /*00bc*/ 	.word	0x00000000


	//----- nvinfo : EIATTR_REGCOUNT
	.align		4
.L_76:
        /*00c0*/ 	.byte	0x04, 0x2f
        /*00c2*/ 	.short	(.L_78 - .L_77)
	.align		4
.L_77:
        /*00c4*/ 	.word	index@(_Z31bandwidth_optimized_copy_kernelPKfPfii)
        /*00c8*/ 	.word	0x00000020


	//----- nvinfo : EIATTR_FRAME_SIZE
	.align		4
.L_78:
        /*00cc*/ 	.byte	0x04, 0x11
        /*00ce*/ 	.short	(.L_80 - .L_79)
	.align		4
.L_79:
        /*00d0*/ 	.word	index@(_Z31bandwidth_optimized_copy_kernelPKfPfii)
        /*00d4*/ 	.word	0x00000000


	//----- nvinfo : EIATTR_REGCOUNT
	.align		4
.L_80:
        /*00d8*/ 	.byte	0x04, 0x2f
        /*00da*/ 	.short	(.L_82 - .L_81)
	.align		4
.L_81:
        /*00dc*/ 	.word	index@(_Z29adaptive_memory_layout_kernelPKfPfS1_iib)
        /*00e0*/ 	.word	0x0000000e


	//----- nvinfo : EIATTR_FRAME_SIZE
	.align		4
.L_82:
        /*00e4*/ 	.byte	0x04, 0x11
        /*00e6*/ 	.short	(.L_84 - .L_83)
	.align		4
.L_83:
        /*00e8*/ 	.word	index@(_Z29adaptive_memory_layout_kernelPKfPfS1_iib)
        /*00ec*/ 	.word	0x00000000


	//----- nvinfo : EIATTR_REGCOUNT
	.align		4
.L_84:
        /*00f0*/ 	.byte	0x04, 0x2f
        /*00f2*/ 	.short	(.L_86 - .L_85)
	.align		4
.L_85:
        /*00f4*/ 	.word	index@(_ZN3cub18CUB_300001_SM_10006detail11EmptyKernelIvEEvv)
        /*00f8*/ 	.word	0x00000004


	//----- nvinfo : EIATTR_FRAME_SIZE
	.align		4
.L_86:
        /*00fc*/ 	.byte	0x04, 0x11
        /*00fe*/ 	.short	(.L_88 - .L_87)
	.align		4
.L_87:
        /*0100*/ 	.word	index@(_ZN3cub18CUB_300001_SM_10006detail11EmptyKernelIvEEvv)
        /*0104*/ 	.word	0x00000000


	//----- nvinfo : EIATTR_MIN_STACK_SIZE
	.align		4
.L_88:
        /*0108*/ 	.byte	0x04, 0x12
        /*010a*/ 	.short	(.L_90 - .L_89)
	.align		4
.L_89:
        /*010c*/ 	.word	index@(_ZN3cub18CUB_300001_SM_10006detail11EmptyKernelIvEEvv)
        /*0110*/ 	.word	0x00000000


	//----- nvinfo : EIATTR_MIN_STACK_SIZE
	.align		4
.L_90:
        /*0114*/ 	.byte	0x04, 0x12
        /*0116*/ 	.short	(.L_92 - .L_91)
	.align		4
.L_91:
        /*0118*/ 	.word	index@(_Z29adaptive_memory_layout_kernelPKfPfS1_iib)
        /*011c*/ 	.word	0x00000000


	//----- nvinfo : EIATTR_MIN_STACK_SIZE
	.align		4
.L_92:
        /*0120*/ 	.byte	0x04, 0x12
        /*0122*/ 	.short	(.L_94 - .L_93)
	.align		4
.L_93:
        /*0124*/ 	.word	index@(_Z31bandwidth_optimized_copy_kernelPKfPfii)
        /*0128*/ 	.word	0x00000000


	//----- nvinfo : EIATTR_MIN_STACK_SIZE
	.align		4
.L_94:
        /*012c*/ 	.byte	0x04, 0x12
        /*012e*/ 	.short	(.L_96 - .L_95)
	.align		4
.L_95:
        /*0130*/ 	.word	index@(_Z27vectorized_reduction_kernelPK6float4Pfi)
        /*0134*/ 	.word	0x00000000


	//----- nvinfo : EIATTR_MIN_STACK_SIZE
	.align		4
.L_96:
        /*0138*/ 	.byte	0x04, 0x12
        /*013a*/ 	.short	(.L_98 - .L_97)
	.align		4
.L_97:
        /*013c*/ 	.word	index@(_Z25compressed_storage_kernelPKfPiPfS1_if)
        /*0140*/ 	.word	0x00000000


	//----- nvinfo : EIATTR_MIN_STACK_SIZE
	.align		4
.L_98:
        /*0144*/ 	.byte	0x04, 0x12
        /*0146*/ 	.short	(.L_100 - .L_99)
	.align		4
.L_99:
        /*0148*/ 	.word	index@(_Z33hierarchical_memory_access_kernelPfS_S_Pii)
        /*014c*/ 	.word	0x00000000


	//----- nvinfo : EIATTR_MIN_STACK_SIZE
	.align		4
.L_100:
        /*0150*/ 	.byte	0x04, 0x12
        /*0152*/ 	.short	(.L_102 - .L_101)
	.align		4
.L_101:
        /*0154*/ 	.word	index@(_Z29memory_pool_allocation_kernelPvPmPbPS_S0_i)
        /*0158*/ 	.word	0x00000000


	//----- nvinfo : EIATTR_MIN_STACK_SIZE
	.align		4
.L_102:
        /*015c*/ 	.byte	0x04, 0x12
        /*015e*/ 	.short	(.L_104 - .L_103)
	.align		4
.L_103:
        /*0160*/ 	.word	index@(_Z32cache_efficient_transpose_kernelPKfPfii)
        /*0164*/ 	.word	0x00000000


	//----- nvinfo : EIATTR_MIN_STACK_SIZE
	.align		4
.L_104:
        /*0168*/ 	.byte	0x04, 0x12
        /*016a*/ 	.short	(.L_106 - .L_105)
	.align		4
.L_105:
        /*016c*/ 	.word	index@(_Z32streaming_data_processing_kernelPKfPfS1_S1_ii)
        /*0170*/ 	.word	0x00000000


	//----- nvinfo : EIATTR_MIN_STACK_SIZE
	.align		4
.L_106:
        /*0174*/ 	.byte	0x04, 0x12
        /*0176*/ 	.short	(.L_108 - .L_107)
	.align		4
.L_107:
        /*0178*/ 	.word	index@(_Z32memory_coalesced_matrix_multiplyPKfS0_Pfiii)
        /*017c*/ 	.word	0x00000000


	//----- nvinfo : EIATTR_MIN_STACK_SIZE
	.align		4
.L_108:
        /*0180*/ 	.byte	0x04, 0x12
        /*0182*/ 	.short	(.L_110 - .L_109)
	.align		4
.L_109:
        /*0184*/ 	.word	index@(_Z33sparse_matrix_construction_kernelPKfPiS1_Pfiif)
        /*0188*/ 	.word	0x00000000
.L_110:


//--------------------- .nv.compat                --------------------------
	.section	.nv.compat,"",@"SHT_CUDA_COMPAT_INFO"
	.align	4
        /*0000*/ 	.byte	0x02, 0x09, 0x00, 0x00, 0x02, 0x02, 0x01, 0x00, 0x02, 0x05, 0x05, 0x00, 0x03, 0x07, 0x01, 0x01
        /*0010*/ 	.byte	0x02, 0x03, 0x00, 0x00, 0x02, 0x06, 0x01, 0x00, 0x04, 0x0b, 0x08, 0x00, 0x09, 0x00, 0x00, 0x00
        /*0020*/ 	.byte	0x00, 0x00, 0x00, 0x00


//--------------------- .nv.info._ZN3cub18CUB_300001_SM_10006detail11EmptyKernelIvEEvv --------------------------
	.section	.nv.info._ZN3cub18CUB_300001_SM_10006detail11EmptyKernelIvEEvv,"",@"SHT_CUDA_INFO"
	.sectionflags	@""
	.align	4


	//----- nvinfo : EIATTR_CUDA_API_VERSION
	.align		4
        /*0000*/ 	.byte	0x04, 0x37
        /*0002*/ 	.short	(.L_112 - .L_111)
.L_111:
        /*0004*/ 	.word	0x00000082


	//----- nvinfo : EIATTR_SPARSE_MMA_MASK
	.align		4
.L_112:
        /*0008*/ 	.byte	0x03, 0x50
        /*000a*/ 	.short	0x0000


	//----- nvinfo : EIATTR_MAXREG_COUNT
	.align		4
        /*000c*/ 	.byte	0x03, 0x1b
        /*000e*/ 	.short	0x00ff


	//----- nvinfo : EIATTR_MERCURY_ISA_VERSION
	.align		4
        /*0010*/ 	.byte	0x03, 0x5f
        /*0012*/ 	.short	0x0101


	//----- nvinfo : EIATTR_VRC_CTA_INIT_COUNT
	.align		4
        /*0014*/ 	.byte	0x02, 0x4a
	.zero		1
	.zero		1


	//----- nvinfo : EIATTR_EXIT_INSTR_OFFSETS
	.align		4
        /*0018*/ 	.byte	0x04, 0x1c
        /*001a*/ 	.short	(.L_114 - .L_113)


	//   ....[0]....
.L_113:
        /*001c*/ 	.word	0x00000010


	//----- nvinfo : EIATTR_SW_WAR
	.align		4
.L_114:
        /*0020*/ 	.byte	0x04, 0x36
        /*0022*/ 	.short	(.L_116 - .L_115)
.L_115:
        /*0024*/ 	.word	0x00000008
.L_116:


//--------------------- .nv.info._Z29adaptive_memory_layout_kernelPKfPfS1_iib --------------------------
	.section	.nv.info._Z29adaptive_memory_layout_kernelPKfPfS1_iib,"",@"SHT_CUDA_INFO"
	.sectionflags	@""
	.align	4


	//----- nvinfo : EIATTR_CUDA_API_VERSION
	.align		4
        /*0000*/ 	.byte	0x04, 0x37
        /*0002*/ 	.short	(.L_118 - .L_117)
.L_117:
        /*0004*/ 	.word	0x00000082


	//----- nvinfo : EIATTR_KPARAM_INFO
	.align		4
.L_118:
        /*0008*/ 	.byte	0x04, 0x17
        /*000a*/ 	.short	(.L_120 - .L_119)
.L_119:
        /*000c*/ 	.word	0x00000000
        /*0010*/ 	.short	0x0005
        /*0012*/ 	.short	0x0020
        /*0014*/ 	.byte	0x00, 0xf0, 0x05, 0x00


	//----- nvinfo : EIATTR_KPARAM_INFO
	.align		4
.L_120:
        /*0018*/ 	.byte	0x04, 0x17
        /*001a*/ 	.short	(.L_122 - .L_121)
.L_121:
        /*001c*/ 	.word	0x00000000
        /*0020*/ 	.short	0x0004
        /*0022*/ 	.short	0x001c
        /*0024*/ 	.byte	0x00, 0xf0, 0x11, 0x00


	//----- nvinfo : EIATTR_KPARAM_INFO
	.align		4
.L_122:
        /*0028*/ 	.byte	0x04, 0x17
        /*002a*/ 	.short	(.L_124 - .L_123)
.L_123:
        /*002c*/ 	.word	0x00000000
        /*0030*/ 	.short	0x0003
        /*0032*/ 	.short	0x0018
        /*0034*/ 	.byte	0x00, 0xf0, 0x11, 0x00


	//----- nvinfo : EIATTR_KPARAM_INFO
	.align		4
.L_124:
        /*0038*/ 	.byte	0x04, 0x17
        /*003a*/ 	.short	(.L_126 - .L_125)
.L_125:
        /*003c*/ 	.word	0x00000000
        /*0040*/ 	.short	0x0002
        /*0042*/ 	.short	0x0010
        /*0044*/ 	.byte	0x00, 0xf5, 0x21, 0x00


	//----- nvinfo : EIATTR_KPARAM_INFO
	.align		4
.L_126:
        /*0048*/ 	.byte	0x04, 0x17
        /*004a*/ 	.short	(.L_128 - .L_127)
.L_127:
        /*004c*/ 	.word	0x00000000
        /*0050*/ 	.short	0x0001
        /*0052*/ 	.short	0x0008
        /*0054*/ 	.byte	0x00, 0xf5, 0x21, 0x00


	//----- nvinfo : EIATTR_KPARAM_INFO
	.align		4
.L_128:
        /*0058*/ 	.byte	0x04, 0x17
        /*005a*/ 	.short	(.L_130 - .L_129)
.L_129:
        /*005c*/ 	.word	0x00000000
        /*0060*/ 	.short	0x0000
        /*0062*/ 	.short	0x0000
        /*0064*/ 	.byte	0x00, 0xf5, 0x21, 0x00


	//----- nvinfo : EIATTR_SPARSE_MMA_MASK
	.align		4
.L_130:
        /*0068*/ 	.byte	0x03, 0x50
        /*006a*/ 	.short	0x0000


	//----- nvinfo : EIATTR_MAXREG_COUNT
	.align		4
        /*006c*/ 	.byte	0x03, 0x1b
        /*006e*/ 	.short	0x00ff


	//----- nvinfo : EIATTR_MERCURY_ISA_VERSION
	.align		4
        /*0070*/ 	.byte	0x03, 0x5f
        /*0072*/ 	.short	0x0101


	//----- nvinfo : EIATTR_VRC_CTA_INIT_COUNT
	.align		4
        /*0074*/ 	.byte	0x02, 0x4a
	.zero		1
	.zero		1


	//----- nvinfo : EIATTR_EXIT_INSTR_OFFSETS
	.align		4
        /*0078*/ 	.byte	0x04, 0x1c
        /*007a*/ 	.short	(.L_132 - .L_131)


	//   ....[0]....
.L_131:
        /*007c*/ 	.word	0x000000c0


	//   ....[1]....
        /*0080*/ 	.word	0x00000180


	//   ....[2]....
        /*0084*/ 	.word	0x000001d0


	//----- nvinfo : EIATTR_CBANK_PARAM_SIZE
	.align		4
.L_132:
        /*0088*/ 	.byte	0x03, 0x19
        /*008a*/ 	.short	0x0021


	//----- nvinfo : EIATTR_PARAM_CBANK
	.align		4
        /*008c*/ 	.byte	0x04, 0x0a
        /*008e*/ 	.short	(.L_134 - .L_133)
	.align		4
.L_133:
        /*0090*/ 	.word	index@(.nv.constant0._Z29adaptive_memory_layout_kernelPKfPfS1_iib)
        /*0094*/ 	.short	0x0380
        /*0096*/ 	.short	0x0021


	//----- nvinfo : EIATTR_SW_WAR
	.align		4
.L_134:
        /*0098*/ 	.byte	0x04, 0x36
        /*009a*/ 	.short	(.L_136 - .L_135)
.L_135:
        /*009c*/ 	.word	0x00000008
.L_136:


//--------------------- .nv.info._Z31bandwidth_optimized_copy_kernelPKfPfii --------------------------
	.section	.nv.info._Z31bandwidth_optimized_copy_kernelPKfPfii,"",@"SHT_CUDA_INFO"
	.sectionflags	@""
	.align	4


	//----- nvinfo : EIATTR_CUDA_API_VERSION
	.align		4
        /*0000*/ 	.byte	0x04, 0x37
        /*0002*/ 	.short	(.L_138 - .L_137)
.L_137:
        /*0004*/ 	.word	0x00000082


	//----- nvinfo : EIATTR_KPARAM_INFO
	.align		4
.L_138:
        /*0008*/ 	.byte	0x04, 0x17
        /*000a*/ 	.short	(.L_140 - .L_139)
.L_139:
        /*000c*/ 	.word	0x00000000
        /*0010*/ 	.short	0x0003
        /*0012*/ 	.short	0x0014
        /*0014*/ 	.byte	0x00, 0xf0, 0x11, 0x00


	//----- nvinfo : EIATTR_KPARAM_INFO
	.align		4
.L_140:
        /*0018*/ 	.byte	0x04, 0x17
        /*001a*/ 	.short	(.L_142 - .L_141)
.L_141:
        /*001c*/ 	.word	0x00000000
        /*0020*/ 	.short	0x0002
        /*0022*/ 	.short	0x0010
        /*0024*/ 	.byte	0x00, 0xf0, 0x11, 0x00


	//----- nvinfo : EIATTR_KPARAM_INFO
	.align		4
.L_142:
        /*0028*/ 	.byte	0x04, 0x17
        /*002a*/ 	.short	(.L_144 - .L_143)
.L_143:
        /*002c*/ 	.word	0x00000000
        /*0030*/ 	.short	0x0001
        /*0032*/ 	.short	0x0008
        /*0034*/ 	.byte	0x00, 0xf5, 0x21, 0x00


	//----- nvinfo : EIATTR_KPARAM_INFO
	.align		4
.L_144:
        /*0038*/ 	.byte	0x04, 0x17
        /*003a*/ 	.short	(.L_146 - .L_145)
.L_145:
        /*003c*/ 	.word	0x00000000
        /*0040*/ 	.short	0x0000
        /*0042*/ 	.short	0x0000
        /*0044*/ 	.byte	0x00, 0xf5, 0x21, 0x00


	//----- nvinfo : EIATTR_SPARSE_MMA_MASK
	.align		4
.L_146:
        /*0048*/ 	.byte	0x03, 0x50
        /*004a*/ 	.short	0x0000


	//----- nvinfo : EIATTR_MAXREG_COUNT
	.align		4
        /*004c*/ 	.byte	0x03, 0x1b
        /*004e*/ 	.short	0x00ff


	//----- nvinfo : EIATTR_MERCURY_ISA_VERSION
	.align		4
        /*0050*/ 	.byte	0x03, 0x5f
        /*0052*/ 	.short	0x0101


	//----- nvinfo : EIATTR_VRC_CTA_INIT_COUNT
	.align		4
        /*0054*/ 	.byte	0x02, 0x4a
	.zero		1
	.zero		1


	//----- nvinfo : EIATTR_EXIT_INSTR_OFFSETS
	.align		4
        /*0058*/ 	.byte	0x04, 0x1c
        /*005a*/ 	.short	(.L_148 - .L_147)


	//   ....[0]....
.L_147:
        /*005c*/ 	.word	0x00000090


	//   ....[1]....
        /*0060*/ 	.word	0x000000d0


	//   ....[2]....
        /*0064*/ 	.word	0x000003b0


	//   ....[3]....
        /*0068*/ 	.word	0x000004f0


	//   ....[4]....
        /*006c*/ 	.word	0x000005b0


	//   ....[5]....
        /*0070*/ 	.word	0x00000600


	//----- nvinfo : EIATTR_CBANK_PARAM_SIZE
	.align		4
.L_148:
        /*0074*/ 	.byte	0x03, 0x19
        /*0076*/ 	.short	0x0018


	//----- nvinfo : EIATTR_PARAM_CBANK
	.align		4
        /*0078*/ 	.byte	0x04, 0x0a
        /*007a*/ 	.short	(.L_150 - .L_149)
	.align		4
.L_149:
        /*007c*/ 	.word	index@(.nv.constant0._Z31bandwidth_optimized_copy_kernelPKfPfii)
        /*0080*/ 	.short	0x0380
        /*0082*/ 	.short	0x0018


	//----- nvinfo : EIATTR_SW_WAR
	.align		4
.L_150:
        /*0084*/ 	.byte	0x04, 0x36
        /*0086*/ 	.short	(.L_152 - .L_151)
.L_151:
        /*0088*/ 	.word	0x00000008
.L_152:


//--------------------- .nv.info._Z27vectorized_reduction_kernelPK6float4Pfi --------------------------
	.section	.nv.info._Z27vectorized_reduction_kernelPK6float4Pfi,"",@"SHT_CUDA_INFO"
	.sectionflags	@""
	.align	4


	//----- nvinfo : EIATTR_CUDA_API_VERSION
	.align		4
        /*0000*/ 	.byte	0x04, 0x37
        /*0002*/ 	.short	(.L_154 - .L_153)
.L_153:
        /*0004*/ 	.word	0x00000082


	//----- nvinfo : EIATTR_KPARAM_INFO
	.align		4
.L_154:
        /*0008*/ 	.byte	0x04, 0x17
        /*000a*/ 	.short	(.L_156 - .L_155)
.L_155:
        /*000c*/ 	.word	0x00000000
        /*0010*/ 	.short	0x0002
        /*0012*/ 	.short	0x0010
        /*0014*/ 	.byte	0x00, 0xf0, 0x11, 0x00


	//----- nvinfo : EIATTR_KPARAM_INFO
	.align		4
.L_156:
        /*0018*/ 	.byte	0x04, 0x17
        /*001a*/ 	.short	(.L_158 - .L_157)
.L_157:
        /*001c*/ 	.word	0x00000000
        /*0020*/ 	.short	0x0001
        /*0022*/ 	.short	0x0008
        /*0024*/ 	.byte	0x00, 0xf5, 0x21, 0x00


	//----- nvinfo : EIATTR_KPARAM_INFO
	.align		4
.L_158:
        /*0028*/ 	.byte	0x04, 0x17
        /*002a*/ 	.short	(.L_160 - .L_159)
.L_159:
        /*002c*/ 	.word	0x00000000
        /*0030*/ 	.short	0x0000
        /*0032*/ 	.short	0x0000
        /*0034*/ 	.byte	0x00, 0xf5, 0x21, 0x00


	//----- nvinfo : EIATTR_SPARSE_MMA_MASK
	.align		4
.L_160:
        /*0038*/ 	.byte	0x03, 0x50
        /*003a*/ 	.short	0x0000


	//----- nvinfo : EIATTR_MAXREG_COUNT
	.align		4
        /*003c*/ 	.byte	0x03, 0x1b
        /*003e*/ 	.short	0x00ff


	//----- nvinfo : EIATTR_NUM_BARRIERS
	.align		4
        /*0040*/ 	.byte	0x02, 0x4c
        /*0042*/ 	.byte	0x01
	.zero		1


	//----- nvinfo : EIATTR_MERCURY_ISA_VERSION
	.align		4
        /*0044*/ 	.byte	0x03, 0x5f
        /*0046*/ 	.short	0x0101


	//----- nvinfo : EIATTR_VRC_CTA_INIT_COUNT
	.align		4
        /*0048*/ 	.byte	0x02, 0x4a
	.zero		1
	.zero		1


	//----- nvinfo : EIATTR_EXIT_INSTR_OFFSETS
	.align		4
        /*004c*/ 	.byte	0x04, 0x1c
        /*004e*/ 	.short	(.L_162 - .L_161)


	//   ....[0]....
.L_161:
        /*0050*/ 	.word	0x00000240


	//   ....[1]....
        /*0054*/ 	.word	0x000002c0


	//----- nvinfo : EIATTR_CBANK_PARAM_SIZE
	.align		4
.L_162:
        /*0058*/ 	.byte	0x03, 0x19
        /*005a*/ 	.short	0x0014


	//----- nvinfo : EIATTR_PARAM_CBANK
	.align		4
        /*005c*/ 	.byte	0x04, 0x0a
        /*005e*/ 	.short	(.L_164 - .L_163)
	.align		4
.L_163:
        /*0060*/ 	.word	index@(.nv.constant0._Z27vectorized_reduction_kernelPK6float4Pfi)
        /*0064*/ 	.short	0x0380
        /*0066*/ 	.short	0x0014


	//----- nvinfo : EIATTR_SW_WAR
	.align		4
.L_164:
        /*0068*/ 	.byte	0x04, 0x36
        /*006a*/ 	.short	(.L_166 - .L_165)
.L_165:
        /*006c*/ 	.word	0x00000008
.L_166:


//--------------------- .nv.info._Z25compressed_storage_kernelPKfPiPfS1_if --------------------------
	.section	.nv.info._Z25compressed_storage_kernelPKfPiPfS1_if,"",@"SHT_CUDA_INFO"
	.sectionflags	@""
	.align	4


	//----- nvinfo : EIATTR_CUDA_API_VERSION
	.align		4
        /*0000*/ 	.byte	0x04, 0x37
        /*0002*/ 	.short	(.L_168 - .L_167)
.L_167:
        /*0004*/ 	.word	0x00000082


	//----- nvinfo : EIATTR_KPARAM_INFO
	.align		4
.L_168:
        /*0008*/ 	.byte	0x04, 0x17
        /*000a*/ 	.short	(.L_170 - .L_169)
.L_169:
        /*000c*/ 	.word	0x00000000
        /*0010*/ 	.short	0x0005
        /*0012*/ 	.short	0x0024
        /*0014*/ 	.byte	0x00, 0xf0, 0x11, 0x00


	//----- nvinfo : EIATTR_KPARAM_INFO
	.align		4
.L_170:
        /*0018*/ 	.byte	0x04, 0x17
        /*001a*/ 	.short	(.L_172 - .L_171)
.L_171:
        /*001c*/ 	.word	0x00000000
        /*0020*/ 	.short	0x0004
        /*0022*/ 	.short	0x0020
        /*0024*/ 	.byte	0x00, 0xf0, 0x11, 0x00


	//----- nvinfo : EIATTR_KPARAM_INFO
	.align		4
.L_172:
        /*0028*/ 	.byte	0x04, 0x17
        /*002a*/ 	.short	(.L_174 - .L_173)
.L_173:
        /*002c*/ 	.word	0x00000000
        /*0030*/ 	.short	0x0003
        /*0032*/ 	.short	0x0018
        /*0034*/ 	.byte	0x00, 0xf5, 0x21, 0x00


	//----- nvinfo : EIATTR_KPARAM_INFO
	.align		4
.L_174:
        /*0038*/ 	.byte	0x04, 0x17
        /*003a*/ 	.short	(.L_176 - .L_175)
.L_175:
        /*003c*/ 	.word	0x00000000
        /*0040*/ 	.short	0x0002
        /*0042*/ 	.short	0x0010
        /*0044*/ 	.byte	0x00, 0xf5, 0x21, 0x00


	//----- nvinfo : EIATTR_KPARAM_INFO
	.align		4
.L_176:
        /*0048*/ 	.byte	0x04, 0x17
        /*004a*/ 	.short	(.L_178 - .L_177)
.L_177:
        /*004c*/ 	.word	0x00000000
        /*0050*/ 	.short	0x0001
        /*0052*/ 	.short	0x0008
        /*0054*/ 	.byte	0x00, 0xf5, 0x21, 0x00


	//----- nvinfo : EIATTR_KPARAM_INFO
	.align		4
.L_178:
        /*0058*/ 	.byte	0x04, 0x17
        /*005a*/ 	.short	(.L_180 - .L_179)
.L_179:
        /*005c*/ 	.word	0x00000000
        /*0060*/ 	.short	0x0000
        /*0062*/ 	.short	0x0000
        /*0064*/ 	.byte	0x00, 0xf5, 0x21, 0x00


	//----- nvinfo : EIATTR_SPARSE_MMA_MASK
	.align		4
.L_180:
        /*0068*/ 	.byte	0x03, 0x50
        /*006a*/ 	.short	0x0000


	//----- nvinfo : EIATTR_MAXREG_COUNT
	.align		4
        /*006c*/ 	.byte	0x03, 0x1b
        /*006e*/ 	.short	0x00ff


	//----- nvinfo : EIATTR_MERCURY_ISA_VERSION
	.align		4
        /*0070*/ 	.byte	0x03, 0x5f
        /*0072*/ 	.short	0x0101


	//----- nvinfo : EIATTR_INT_WARP_WIDE_INSTR_OFFSETS
	.align		4
        /*0074*/ 	.byte	0x04, 0x31
        /*0076*/ 	.short	(.L_182 - .L_181)


	//   ....[0]....
.L_181:
        /*0078*/ 	.word	0x00000100


	//   ....[1]....
        /*007c*/ 	.word	0x000001b0


	//----- nvinfo : EIATTR_VRC_CTA_INIT_COUNT
	.align		4
.L_182:
        /*0080*/ 	.byte	0x02, 0x4a
	.zero		1
	.zero		1


	//----- nvinfo : EIATTR_EXIT_INSTR_OFFSETS
	.align		4
        /*0084*/ 	.byte	0x04, 0x1c
        /*0086*/ 	.short	(.L_184 - .L_183)


	//   ....[0]....
.L_183:
        /*0088*/ 	.word	0x00000070


	//   ....[1]....
        /*008c*/ 	.word	0x000000e0


	//   ....[2]....
        /*0090*/ 	.word	0x00000210


	//----- nvinfo : EIATTR_CBANK_PARAM_SIZE
	.align		4
.L_184:
        /*0094*/ 	.byte	0x03, 0x19
        /*0096*/ 	.short	0x0028


	//----- nvinfo : EIATTR_PARAM_CBANK
	.align		4
        /*0098*/ 	.byte	0x04, 0x0a
        /*009a*/ 	.short	(.L_186 - .L_185)
	.align		4
.L_185:
        /*009c*/ 	.word	index@(.nv.constant0._Z25compressed_storage_kernelPKfPiPfS1_if)
        /*00a0*/ 	.short	0x0380
        /*00a2*/ 	.short	0x0028


	//----- nvinfo : EIATTR_SW_WAR
	.align		4
.L_186:
        /*00a4*/ 	.byte	0x04, 0x36
        /*00a6*/ 	.short	(.L_188 - .L_187)
.L_187:
        /*00a8*/ 	.word	0x00000008
.L_188:


//--------------------- .nv.info._Z33hierarchical_memory_access_kernelPfS_S_Pii --------------------------
	.section	.nv.info._Z33hierarchical_memory_access_kernelPfS_S_Pii,"",@"SHT_CUDA_INFO"
	.sectionflags	@""
	.align	4


	//----- nvinfo : EIATTR_CUDA_API_VERSION
	.align		4
        /*0000*/ 	.byte	0x04, 0x37
        /*0002*/ 	.short	(.L_190 - .L_189)
.L_189:
        /*0004*/ 	.word	0x00000082


	//----- nvinfo : EIATTR_KPARAM_INFO
	.align		4
.L_190:
        /*0008*/ 	.byte	0x04, 0x17
        /*000a*/ 	.short	(.L_192 - .L_191)
.L_191:
        /*000c*/ 	.word	0x00000000
        /*0010*/ 	.short	0x0004
        /*0012*/ 	.short	0x0020
        /*0014*/ 	.byte	0x00, 0xf0, 0x11, 0x00


	//----- nvinfo : EIATTR_KPARAM_INFO
	.align		4
.L_192:
        /*0018*/ 	.byte	0x04, 0x17
        /*001a*/ 	.short	(.L_194 - .L_193)
.L_193:
        /*001c*/ 	.word	0x00000000
        /*0020*/ 	.short	0x0003
        /*0022*/ 	.short	0x0018
        /*0024*/ 	.byte	0x00, 0xf5, 0x21, 0x00


	//----- nvinfo : EIATTR_KPARAM_INFO
	.align		4
.L_194:
        /*0028*/ 	.byte	0x04, 0x17
        /*002a*/ 	.short	(.L_196 - .L_195)
.L_195:
        /*002c*/ 	.word	0x00000000
        /*0030*/ 	.short	0x0002
        /*0032*/ 	.short	0x0010
        /*0034*/ 	.byte	0x00, 0xf5, 0x21, 0x00


	//----- nvinfo : EIATTR_KPARAM_INFO
	.align		4
.L_196:
        /*0038*/ 	.byte	0x04, 0x17
        /*003a*/ 	.short	(.L_198 - .L_197)
.L_197:
        /*003c*/ 	.word	0x00000000
        /*0040*/ 	.short	0x0001
        /*0042*/ 	.short	0x0008
        /*0044*/ 	.byte	0x00, 0xf5, 0x21, 0x00


	//----- nvinfo : EIATTR_KPARAM_INFO
	.align		4
.L_198:
        /*0048*/ 	.byte	0x04, 0x17
        /*004a*/ 	.short	(.L_200 - .L_199)
.L_199:
        /*004c*/ 	.word	0x00000000
        /*0050*/ 	.short	0x0000
        /*0052*/ 	.short	0x0000
        /*0054*/ 	.byte	0x00, 0xf5, 0x21, 0x00


	//----- nvinfo : EIATTR_SPARSE_MMA_MASK
	.align		4
.L_200:
        /*0058*/ 	.byte	0x03, 0x50
        /*005a*/ 	.short	0x0000


	//----- nvinfo : EIATTR_MAXREG_COUNT
	.align		4
        /*005c*/ 	.byte	0x03, 0x1b
        /*005e*/ 	.short	0x00ff


	//----- nvinfo : EIATTR_NUM_BARRIERS
	.align		4
        /*0060*/ 	.byte	0x02, 0x4c
        /*0062*/ 	.byte	0x01
	.zero		1


	//----- nvinfo : EIATTR_MERCURY_ISA_VERSION
	.align		4
        /*0064*/ 	.byte	0x03, 0x5f
        /*0066*/ 	.short	0x0101


	//----- nvinfo : EIATTR_VRC_CTA_INIT_COUNT
	.align		4
        /*0068*/ 	.byte	0x02, 0x4a
	.zero		1
	.zero		1


	//----- nvinfo : EIATTR_EXIT_INSTR_OFFSETS
	.align		4
        /*006c*/ 	.byte	0x04, 0x1c
        /*006e*/ 	.short	(.L_202 - .L_201)


	//   ....[0]....
.L_201:
        /*0070*/ 	.word	0x00000140


	//   ....[1]....
        /*0074*/ 	.word	0x000001f0


	//----- nvinfo : EIATTR_CBANK_PARAM_SIZE
	.align		4
.L_202:
        /*0078*/ 	.byte	0x03, 0x19
        /*007a*/ 	.short	0x0024


	//----- nvinfo : EIATTR_PARAM_CBANK
	.align		4
        /*007c*/ 	.byte	0x04, 0x0a
        /*007e*/ 	.short	(.L_204 - .L_203)
	.align		4
.L_203:
        /*0080*/ 	.word	index@(.nv.constant0._Z33hierarchical_memory_access_kernelPfS_S_Pii)
        /*0084*/ 	.short	0x0380
        /*0086*/ 	.short	0x0024


	//----- nvinfo : EIATTR_SW_WAR
	.align		4
.L_204:
        /*0088*/ 	.byte	0x04, 0x36
        /*008a*/ 	.short	(.L_206 - .L_205)
.L_205:
        /*008c*/ 	.word	0x00000008
.L_206:


//--------------------- .nv.info._Z29memory_pool_allocation_kernelPvPmPbPS_S0_i --------------------------
	.section	.nv.info._Z29memory_pool_allocation_kernelPvPmPbPS_S0_i,"",@"SHT_CUDA_INFO"
	.sectionflags	@""
	.align	4


	//----- nvinfo : EIATTR_CUDA_API_VERSION
	.align		4
        /*0000*/ 	.byte	0x04, 0x37
        /*0002*/ 	.short	(.L_208 - .L_207)
.L_207:
        /*0004*/ 	.word	0x00000082


	//----- nvinfo : EIATTR_KPARAM_INFO
	.align		4
.L_208:
        /*0008*/ 	.byte	0x04, 0x17
        /*000a*/ 	.short	(.L_210 - .L_209)
.L_209:
        /*000c*/ 	.word	0x00000000
        /*0010*/ 	.short	0x0005
        /*0012*/ 	.short	0x0028
        /*0014*/ 	.byte	0x00, 0xf0, 0x11, 0x00


	//----- nvinfo : EIATTR_KPARAM_INFO
	.align		4
.L_210:
        /*0018*/ 	.byte	0x04, 0x17
        /*001a*/ 	.short	(.L_212 - .L_211)
.L_211:
        /*001c*/ 	.word	0x00000000
        /*0020*/ 	.short	0x0004
        /*0022*/ 	.short	0x0020
        /*0024*/ 	.byte	0x00, 0xf5, 0x21, 0x00


	//----- nvinfo : EIATTR_KPARAM_INFO
	.align		4
.L_212:
        /*0028*/ 	.byte	0x04, 0x17
        /*002a*/ 	.short	(.L_214 - .L_213)
.L_213:
        /*002c*/ 	.word	0x00000000
        /*0030*/ 	.short	0x0003
        /*0032*/ 	.short	0x0018
        /*0034*/ 	.byte	0x00, 0xf5, 0x21, 0x00


	//----- nvinfo : EIATTR_KPARAM_INFO
	.align		4
.L_214:
        /*0038*/ 	.byte	0x04, 0x17
        /*003a*/ 	.short	(.L_216 - .L_215)
.L_215:
        /*003c*/ 	.word	0x00000000
        /*0040*/ 	.short	0x0002
        /*0042*/ 	.short	0x0010
        /*0044*/ 	.byte	0x00, 0xf5, 0x21, 0x00


	//----- nvinfo : EIATTR_KPARAM_INFO
	.align		4
.L_216:
        /*0048*/ 	.byte	0x04, 0x17
        /*004a*/ 	.short	(.L_218 - .L_217)
.L_217:
        /*004c*/ 	.word	0x00000000
        /*0050*/ 	.short	0x0001
        /*0052*/ 	.short	0x0008
        /*0054*/ 	.byte	0x00, 0xf5, 0x21, 0x00


	//----- nvinfo : EIATTR_KPARAM_INFO
	.align		4
.L_218:
        /*0058*/ 	.byte	0x04, 0x17
        /*005a*/ 	.short	(.L_220 - .L_219)
.L_219:
        /*005c*/ 	.word	0x00000000
        /*0060*/ 	.short	0x0000
        /*0062*/ 	.short	0x0000
        /*0064*/ 	.byte	0x00, 0xf5, 0x21, 0x00


	//----- nvinfo : EIATTR_SPARSE_MMA_MASK
	.align		4
.L_220:
        /*0068*/ 	.byte	0x03, 0x50
        /*006a*/ 	.short	0x0000


	//----- nvinfo : EIATTR_MAXREG_COUNT
	.align		4
        /*006c*/ 	.byte	0x03, 0x1b
        /*006e*/ 	.short	0x00ff


	//----- nvinfo : EIATTR_MERCURY_ISA_VERSION
	.align		4
        /*0070*/ 	.byte	0x03, 0x5f
        /*0072*/ 	.short	0x0101


	//----- nvinfo : EIATTR_VRC_CTA_INIT_COUNT
	.align		4
        /*0074*/ 	.byte	0x02, 0x4a
	.zero		1
	.zero		1


	//----- nvinfo : EIATTR_EXIT_INSTR_OFFSETS
	.align		4
        /*0078*/ 	.byte	0x04, 0x1c
        /*007a*/ 	.short	(.L_222 - .L_221)


	//   ....[0]....
.L_221:
        /*007c*/ 	.word	0x00000070


	//   ....[1]....
        /*0080*/ 	.word	0x00000100


	//   ....[2]....
        /*0084*/ 	.word	0x000002a0


	//   ....[3]....
        /*0088*/ 	.word	0x000002f0


	//----- nvinfo : EIATTR_CRS_STACK_SIZE
	.align		4
.L_222:
        /*008c*/ 	.byte	0x04, 0x1e
        /*008e*/ 	.short	(.L_224 - .L_223)
.L_223:
        /*0090*/ 	.word	0x00000000


	//----- nvinfo : EIATTR_CBANK_PARAM_SIZE
	.align		4
.L_224:
        /*0094*/ 	.byte	0x03, 0x19
        /*0096*/ 	.short	0x002c


	//----- nvinfo : EIATTR_PARAM_CBANK
	.align		4
        /*0098*/ 	.byte	0x04, 0x0a
        /*009a*/ 	.short	(.L_226 - .L_225)
	.align		4
.L_225:
        /*009c*/ 	.word	index@(.nv.constant0._Z29memory_pool_allocation_kernelPvPmPbPS_S0_i)
        /*00a0*/ 	.short	0x0380
        /*00a2*/ 	.short	0x002c


	//----- nvinfo : EIATTR_SW_WAR
	.align		4
.L_226:
        /*00a4*/ 	.byte	0x04, 0x36
        /*00a6*/ 	.short	(.L_228 - .L_227)
.L_227:
        /*00a8*/ 	.word	0x00000008
.L_228:


//--------------------- .nv.info._Z32cache_efficient_transpose_kernelPKfPfii --------------------------
	.section	.nv.info._Z32cache_efficient_transpose_kernelPKfPfii,"",@"SHT_CUDA_INFO"
	.sectionflags	@""
	.align	4


	//----- nvinfo : EIATTR_CUDA_API_VERSION
	.align		4
        /*0000*/ 	.byte	0x04, 0x37
        /*0002*/ 	.short	(.L_230 - .L_229)
.L_229:
        /*0004*/ 	.word	0x00000082


	//----- nvinfo : EIATTR_KPARAM_INFO
	.align		4
.L_230:
        /*0008*/ 	.byte	0x04, 0x17
        /*000a*/ 	.short	(.L_232 - .L_231)
.L_231:
        /*000c*/ 	.word	0x00000000
        /*0010*/ 	.short	0x0003
        /*0012*/ 	.short	0x0014
        /*0014*/ 	.byte	0x00, 0xf0, 0x11, 0x00


	//----- nvinfo : EIATTR_KPARAM_INFO
	.align		4
.L_232:
        /*0018*/ 	.byte	0x04, 0x17
        /*001a*/ 	.short	(.L_234 - .L_233)
.L_233:
        /*001c*/ 	.word	0x00000000
        /*0020*/ 	.short	0x0002
        /*0022*/ 	.short	0x0010
        /*0024*/ 	.byte	0x00, 0xf0, 0x11, 0x00


	//----- nvinfo : EIATTR_KPARAM_INFO
	.align		4
.L_234:
        /*0028*/ 	.byte	0x04, 0x17
        /*002a*/ 	.short	(.L_236 - .L_235)
.L_235:
        /*002c*/ 	.word	0x00000000
        /*0030*/ 	.short	0x0001
        /*0032*/ 	.short	0x0008
        /*0034*/ 	.byte	0x00, 0xf5, 0x21, 0x00


	//----- nvinfo : EIATTR_KPARAM_INFO
	.align		4
.L_236:
        /*0038*/ 	.byte	0x04, 0x17
        /*003a*/ 	.short	(.L_238 - .L_237)
.L_237:
        /*003c*/ 	.word	0x00000000
        /*0040*/ 	.short	0x0000
        /*0042*/ 	.short	0x0000
        /*0044*/ 	.byte	0x00, 0xf5, 0x21, 0x00


	//----- nvinfo : EIATTR_SPARSE_MMA_MASK
	.align		4
.L_238:
        /*0048*/ 	.byte	0x03, 0x50
        /*004a*/ 	.short	0x0000


	//----- nvinfo : EIATTR_MAXREG_COUNT
	.align		4
        /*004c*/ 	.byte	0x03, 0x1b
        /*004e*/ 	.short	0x00ff


	//----- nvinfo : EIATTR_NUM_BARRIERS
	.align		4
        /*0050*/ 	.byte	0x02, 0x4c
        /*0052*/ 	.byte	0x01
	.zero		1


	//----- nvinfo : EIATTR_MERCURY_ISA_VERSION
	.align		4
        /*0054*/ 	.byte	0x03, 0x5f
        /*0056*/ 	.short	0x0101


	//----- nvinfo : EIATTR_VRC_CTA_INIT_COUNT
	.align		4
        /*0058*/ 	.byte	0x02, 0x4a
	.zero		1
	.zero		1


	//----- nvinfo : EIATTR_EXIT_INSTR_OFFSETS
	.align		4
        /*005c*/ 	.byte	0x04, 0x1c
        /*005e*/ 	.short	(.L_240 - .L_239)


	//   ....[0]....
.L_239:
        /*0060*/ 	.word	0x000001a0


	//   ....[1]....
        /*0064*/ 	.word	0x00000250


	//----- nvinfo : EIATTR_CBANK_PARAM_SIZE
	.align		4
.L_240:
        /*0068*/ 	.byte	0x03, 0x19
        /*006a*/ 	.short	0x0018


	//----- nvinfo : EIATTR_PARAM_CBANK
	.align		4
        /*006c*/ 	.byte	0x04, 0x0a
        /*006e*/ 	.short	(.L_242 - .L_241)
	.align		4
.L_241:
        /*0070*/ 	.word	index@(.nv.constant0._Z32cache_efficient_transpose_kernelPKfPfii)
        /*0074*/ 	.short	0x0380
        /*0076*/ 	.short	0x0018


	//----- nvinfo : EIATTR_SW_WAR
	.align		4
.L_242:
        /*0078*/ 	.byte	0x04, 0x36
        /*007a*/ 	.short	(.L_244 - .L_243)
.L_243:
        /*007c*/ 	.word	0x00000008
.L_244:


//--------------------- .nv.info._Z32streaming_data_processing_kernelPKfPfS1_S1_ii --------------------------
	.section	.nv.info._Z32streaming_data_processing_kernelPKfPfS1_S1_ii,"",@"SHT_CUDA_INFO"
	.sectionflags	@""
	.align	4


	//----- nvinfo : EIATTR_CUDA_API_VERSION
	.align		4
        /*0000*/ 	.byte	0x04, 0x37
        /*0002*/ 	.short	(.L_246 - .L_245)
.L_245:
        /*0004*/ 	.word	0x00000082


	//----- nvinfo : EIATTR_KPARAM_INFO
	.align		4
.L_246:
        /*0008*/ 	.byte	0x04, 0x17
        /*000a*/ 	.short	(.L_248 - .L_247)
.L_247:
        /*000c*/ 	.word	0x00000000
        /*0010*/ 	.short	0x0005
        /*0012*/ 	.short	0x0024
        /*0014*/ 	.byte	0x00, 0xf0, 0x11, 0x00


	//----- nvinfo : EIATTR_KPARAM_INFO
	.align		4
.L_248:
        /*0018*/ 	.byte	0x04, 0x17
        /*001a*/ 	.short	(.L_250 - .L_249)
.L_249:
        /*001c*/ 	.word	0x00000000
        /*0020*/ 	.short	0x0004
        /*0022*/ 	.short	0x0020
        /*0024*/ 	.byte	0x00, 0xf0, 0x11, 0x00


	//----- nvinfo : EIATTR_KPARAM_INFO
	.align		4
.L_250:
        /*0028*/ 	.byte	0x04, 0x17
        /*002a*/ 	.short	(.L_252 - .L_251)
.L_251:
        /*002c*/ 	.word	0x00000000
        /*0030*/ 	.short	0x0003
        /*0032*/ 	.short	0x0018
        /*0034*/ 	.byte	0x00, 0xf5, 0x21, 0x00


	//----- nvinfo : EIATTR_KPARAM_INFO
	.align		4
.L_252:
        /*0038*/ 	.byte	0x04, 0x17
        /*003a*/ 	.short	(.L_254 - .L_253)
.L_253:
        /*003c*/ 	.word	0x00000000
        /*0040*/ 	.short	0x0002
        /*0042*/ 	.short	0x0010
        /*0044*/ 	.byte	0x00, 0xf5, 0x21, 0x00


	//----- nvinfo : EIATTR_KPARAM_INFO
	.align		4
.L_254:
        /*0048*/ 	.byte	0x04, 0x17
        /*004a*/ 	.short	(.L_256 - .L_255)
.L_255:
        /*004c*/ 	.word	0x00000000
        /*0050*/ 	.short	0x0001
        /*0052*/ 	.short	0x0008
        /*0054*/ 	.byte	0x00, 0xf5, 0x21, 0x00


	//----- nvinfo : EIATTR_KPARAM_INFO
	.align		4
.L_256:
        /*0058*/ 	.byte	0x04, 0x17
        /*005a*/ 	.short	(.L_258 - .L_257)
.L_257:
        /*005c*/ 	.word	0x00000000
        /*0060*/ 	.short	0x0000
        /*0062*/ 	.short	0x0000
        /*0064*/ 	.byte	0x00, 0xf5, 0x21, 0x00


	//----- nvinfo : EIATTR_SPARSE_MMA_MASK
	.align		4
.L_258:
        /*0068*/ 	.byte	0x03, 0x50
        /*006a*/ 	.short	0x0000


	//----- nvinfo : EIATTR_MAXREG_COUNT
	.align		4
        /*006c*/ 	.byte	0x03, 0x1b
        /*006e*/ 	.short	0x00ff


	//----- nvinfo : EIATTR_MERCURY_ISA_VERSION
	.align		4
        /*0070*/ 	.byte	0x03, 0x5f
        /*0072*/ 	.short	0x0101


	//----- nvinfo : EIATTR_VRC_CTA_INIT_COUNT
	.align		4
        /*0074*/ 	.byte	0x02, 0x4a
	.zero		1
	.zero		1


	//----- nvinfo : EIATTR_EXIT_INSTR_OFFSETS
	.align		4
        /*0078*/ 	.byte	0x04, 0x1c
        /*007a*/ 	.short	(.L_260 - .L_259)


	//   ....[0]....
.L_259:
        /*007c*/ 	.word	0x00000070


	//   ....[1]....
        /*0080*/ 	.word	0x00000230


	//   ....[2]....
        /*0084*/ 	.word	0x00000270


	//----- nvinfo : EIATTR_CBANK_PARAM_SIZE
	.align		4
.L_260:
        /*0088*/ 	.byte	0x03, 0x19
        /*008a*/ 	.short	0x0028


	//----- nvinfo : EIATTR_PARAM_CBANK
	.align		4
        /*008c*/ 	.byte	0x04, 0x0a
        /*008e*/ 	.short	(.L_262 - .L_261)
	.align		4
.L_261:
        /*0090*/ 	.word	index@(.nv.constant0._Z32streaming_data_processing_kernelPKfPfS1_S1_ii)
        /*0094*/ 	.short	0x0380
        /*0096*/ 	.short	0x0028


	//----- nvinfo : EIATTR_SW_WAR
	.align		4
.L_262:
        /*0098*/ 	.byte	0x04, 0x36
        /*009a*/ 	.short	(.L_264 - .L_263)
.L_263:
        /*009c*/ 	.word	0x00000008
.L_264:


//--------------------- .nv.info._Z32memory_coalesced_matrix_multiplyPKfS0_Pfiii --------------------------
	.section	.nv.info._Z32memory_coalesced_matrix_multiplyPKfS0_Pfiii,"",@"SHT_CUDA_INFO"
	.sectionflags	@""
	.align	4


	//----- nvinfo : EIATTR_CUDA_API_VERSION
	.align		4
        /*0000*/ 	.byte	0x04, 0x37
        /*0002*/ 	.short	(.L_266 - .L_265)
.L_265:
        /*0004*/ 	.word	0x00000082


	//----- nvinfo : EIATTR_KPARAM_INFO
	.align		4
.L_266:
        /*0008*/ 	.byte	0x04, 0x17
        /*000a*/ 	.short	(.L_268 - .L_267)
.L_267:
        /*000c*/ 	.word	0x00000000
        /*0010*/ 	.short	0x0005
        /*0012*/ 	.short	0x0020
        /*0014*/ 	.byte	0x00, 0xf0, 0x11, 0x00


	//----- nvinfo : EIATTR_KPARAM_INFO
	.align		4
.L_268:
        /*0018*/ 	.byte	0x04, 0x17
        /*001a*/ 	.short	(.L_270 - .L_269)
.L_269:
        /*001c*/ 	.word	0x00000000
        /*0020*/ 	.short	0x0004
        /*0022*/ 	.short	0x001c
        /*0024*/ 	.byte	0x00, 0xf0, 0x11, 0x00


	//----- nvinfo : EIATTR_KPARAM_INFO
	.align		4
.L_270:
        /*0028*/ 	.byte	0x04, 0x17
        /*002a*/ 	.short	(.L_272 - .L_271)
.L_271:
        /*002c*/ 	.word	0x00000000
        /*0030*/ 	.short	0x0003
        /*0032*/ 	.short	0x0018
        /*0034*/ 	.byte	0x00, 0xf0, 0x11, 0x00


	//----- nvinfo : EIATTR_KPARAM_INFO
	.align		4
.L_272:
        /*0038*/ 	.byte	0x04, 0x17
        /*003a*/ 	.short	(.L_274 - .L_273)
.L_273:
        /*003c*/ 	.word	0x00000000
        /*0040*/ 	.short	0x0002
        /*0042*/ 	.short	0x0010
        /*0044*/ 	.byte	0x00, 0xf5, 0x21, 0x00


	//----- nvinfo : EIATTR_KPARAM_INFO
	.align		4
.L_274:
        /*0048*/ 	.byte	0x04, 0x17
        /*004a*/ 	.short	(.L_276 - .L_275)
.L_275:
        /*004c*/ 	.word	0x00000000
        /*0050*/ 	.short	0x0001
        /*0052*/ 	.short	0x0008
        /*0054*/ 	.byte	0x00, 0xf5, 0x21, 0x00


	//----- nvinfo : EIATTR_KPARAM_INFO
	.align		4
.L_276:
        /*0058*/ 	.byte	0x04, 0x17
        /*005a*/ 	.short	(.L_278 - .L_277)
.L_277:
        /*005c*/ 	.word	0x00000000
        /*0060*/ 	.short	0x0000
        /*0062*/ 	.short	0x0000
        /*0064*/ 	.byte	0x00, 0xf5, 0x21, 0x00


	//----- nvinfo : EIATTR_SPARSE_MMA_MASK
	.align		4
.L_278:
        /*0068*/ 	.byte	0x03, 0x50
        /*006a*/ 	.short	0x0000


	//----- nvinfo : EIATTR_MAXREG_COUNT
	.align		4
        /*006c*/ 	.byte	0x03, 0x1b
        /*006e*/ 	.short	0x00ff


	//----- nvinfo : EIATTR_NUM_BARRIERS
	.align		4
        /*0070*/ 	.byte	0x02, 0x4c
        /*0072*/ 	.byte	0x01
	.zero		1


	//----- nvinfo : EIATTR_MERCURY_ISA_VERSION
	.align		4
        /*0074*/ 	.byte	0x03, 0x5f
        /*0076*/ 	.short	0x0101


	//----- nvinfo : EIATTR_VRC_CTA_INIT_COUNT
	.align		4
        /*0078*/ 	.byte	0x02, 0x4a
	.zero		1
	.zero		1


	//----- nvinfo : EIATTR_EXIT_INSTR_OFFSETS
	.align		4
        /*007c*/ 	.byte	0x04, 0x1c
        /*007e*/ 	.short	(.L_280 - .L_279)


	//   ....[0]....
.L_279:
        /*0080*/ 	.word	0x000009a0


	//   ....[1]....
        /*0084*/ 	.word	0x000009f0


	//----- nvinfo : EIATTR_CBANK_PARAM_SIZE
	.align		4
.L_280:
        /*0088*/ 	.byte	0x03, 0x19
        /*008a*/ 	.short	0x0024


	//----- nvinfo : EIATTR_PARAM_CBANK
	.align		4
        /*008c*/ 	.byte	0x04, 0x0a
        /*008e*/ 	.short	(.L_282 - .L_281)
	.align		4
.L_281:
        /*0090*/ 	.word	index@(.nv.constant0._Z32memory_coalesced_matrix_multiplyPKfS0_Pfiii)
        /*0094*/ 	.short	0x0380
        /*0096*/ 	.short	0x0024


	//----- nvinfo : EIATTR_SW_WAR
	.align		4
.L_282:
        /*0098*/ 	.byte	0x04, 0x36
        /*009a*/ 	.short	(.L_284 - .L_283)
.L_283:
        /*009c*/ 	.word	0x00000008
.L_284:


//--------------------- .nv.info._Z33sparse_matrix_construction_kernelPKfPiS1_Pfiif --------------------------
	.section	.nv.info._Z33sparse_matrix_construction_kernelPKfPiS1_Pfiif,"",@"SHT_CUDA_INFO"
	.sectionflags	@""
	.align	4


	//----- nvinfo : EIATTR_CUDA_API_VERSION
	.align		4
        /*0000*/ 	.byte	0x04, 0x37
        /*0002*/ 	.short	(.L_286 - .L_285)
.L_285:
        /*0004*/ 	.word	0x00000082


	//----- nvinfo : EIATTR_KPARAM_INFO
	.align		4
.L_286:
        /*0008*/ 	.byte	0x04, 0x17
        /*000a*/ 	.short	(.L_288 - .L_287)
.L_287:
        /*000c*/ 	.word	0x00000000
        /*0010*/ 	.short	0x0006
        /*0012*/ 	.short	0x0028
        /*0014*/ 	.byte	0x00, 0xf0, 0x11, 0x00


	//----- nvinfo : EIATTR_KPARAM_INFO
	.align		4
.L_288:
        /*0018*/ 	.byte	0x04, 0x17
        /*001a*/ 	.short	(.L_290 - .L_289)
.L_289:
        /*001c*/ 	.word	0x00000000
        /*0020*/ 	.short	0x0005
        /*0022*/ 	.short	0x0024
        /*0024*/ 	.byte	0x00, 0xf0, 0x11, 0x00


	//----- nvinfo : EIATTR_KPARAM_INFO
	.align		4
.L_290:
        /*0028*/ 	.byte	0x04, 0x17
        /*002a*/ 	.short	(.L_292 - .L_291)
.L_291:
        /*002c*/ 	.word	0x00000000
        /*0030*/ 	.short	0x0004
        /*0032*/ 	.short	0x0020
        /*0034*/ 	.byte	0x00, 0xf0, 0x11, 0x00


	//----- nvinfo : EIATTR_KPARAM_INFO
	.align		4
.L_292:
        /*0038*/ 	.byte	0x04, 0x17
        /*003a*/ 	.short	(.L_294 - .L_293)
.L_293:
        /*003c*/ 	.word	0x00000000
        /*0040*/ 	.short	0x0003
        /*0042*/ 	.short	0x0018
        /*0044*/ 	.byte	0x00, 0xf5, 0x21, 0x00


	//----- nvinfo : EIATTR_KPARAM_INFO
	.align		4
.L_294:
        /*0048*/ 	.byte	0x04, 0x17
        /*004a*/ 	.short	(.L_296 - .L_295)
.L_295:
        /*004c*/ 	.word	0x00000000
        /*0050*/ 	.short	0x0002
        /*0052*/ 	.short	0x0010
        /*0054*/ 	.byte	0x00, 0xf5, 0x21, 0x00


	//----- nvinfo : EIATTR_KPARAM_INFO
	.align		4
.L_296:
        /*0058*/ 	.byte	0x04, 0x17
        /*005a*/ 	.short	(.L_298 - .L_297)
.L_297:
        /*005c*/ 	.word	0x00000000
        /*0060*/ 	.short	0x0001
        /*0062*/ 	.short	0x0008
        /*0064*/ 	.byte	0x00, 0xf5, 0x21, 0x00


	//----- nvinfo : EIATTR_KPARAM_INFO
	.align		4
.L_298:
        /*0068*/ 	.byte	0x04, 0x17
        /*006a*/ 	.short	(.L_300 - .L_299)
.L_299:
        /*006c*/ 	.word	0x00000000
        /*0070*/ 	.short	0x0000
        /*0072*/ 	.short	0x0000
        /*0074*/ 	.byte	0x00, 0xf5, 0x21, 0x00


	//----- nvinfo : EIATTR_SPARSE_MMA_MASK
	.align		4
.L_300:
        /*0078*/ 	.byte	0x03, 0x50
        /*007a*/ 	.short	0x0000


	//----- nvinfo : EIATTR_MAXREG_COUNT
	.align		4
        /*007c*/ 	.byte	0x03, 0x1b
        /*007e*/ 	.short	0x00ff


	//----- nvinfo : EIATTR_NUM_BARRIERS
	.align		4
        /*0080*/ 	.byte	0x02, 0x4c
        /*0082*/ 	.byte	0x01
	.zero		1


	//----- nvinfo : EIATTR_MERCURY_ISA_VERSION
	.align		4
        /*0084*/ 	.byte	0x03, 0x5f
        /*0086*/ 	.short	0x0101


	//----- nvinfo : EIATTR_VRC_CTA_INIT_COUNT
	.align		4
        /*0088*/ 	.byte	0x02, 0x4a
	.zero		1
	.zero		1


	//----- nvinfo : EIATTR_EXIT_INSTR_OFFSETS
	.align		4
        /*008c*/ 	.byte	0x04, 0x1c
        /*008e*/ 	.short	(.L_302 - .L_301)


	//   ....[0]....
.L_301:
        /*0090*/ 	.word	0x00001500


	//   ....[1]....
        /*0094*/ 	.word	0x00001540


	//   ....[2]....
        /*0098*/ 	.word	0x00001b50


	//   ....[3]....
        /*009c*/ 	.word	0x00001e60


	//   ....[4]....
        /*00a0*/ 	.word	0x00002030


	//   ....[5]....
        /*00a4*/ 	.word	0x000020a0


	//   ....[6]....
        /*00a8*/ 	.word	0x00002110


	//----- nvinfo : EIATTR_CRS_STACK_SIZE
	.align		4
.L_302:
        /*00ac*/ 	.byte	0x04, 0x1e
        /*00ae*/ 	.short	(.L_304 - .L_303)
.L_303:
        /*00b0*/ 	.word	0x00000000


	//----- nvinfo : EIATTR_CBANK_PARAM_SIZE
	.align		4
.L_304:
        /*00b4*/ 	.byte	0x03, 0x19
        /*00b6*/ 	.short	0x002c


	//----- nvinfo : EIATTR_PARAM_CBANK
	.align		4
        /*00b8*/ 	.byte	0x04, 0x0a
        /*00ba*/ 	.short	(.L_306 - .L_305)
	.align		4
.L_305:
        /*00bc*/ 	.word	index@(.nv.constant0._Z33sparse_matrix_construction_kernelPKfPiS1_Pfiif)
        /*00c0*/ 	.short	0x0380
        /*00c2*/ 	.short	0x002c


	//----- nvinfo : EIATTR_SW_WAR
	.align		4
.L_306:
        /*00c4*/ 	.byte	0x04, 0x36
        /*00c6*/ 	.short	(.L_308 - .L_307)
.L_307:
        /*00c8*/ 	.word	0x00000008
.L_308:


//--------------------- .nv.callgraph             --------------------------
	.section	.nv.callgraph,"",@"SHT_CUDA_CALLGRAPH"
	.align	4
	.sectionentsize	8
	.align		4
        /*0000*/ 	.word	0x00000000
	.align		4
        /*0004*/ 	.word	0xffffffff
	.align		4
        /*0008*/ 	.word	0x00000000
	.align		4
        /*000c*/ 	.word	0xfffffffe
	.align		4
        /*0010*/ 	.word	0x00000000
	.align		4
        /*0014*/ 	.word	0xfffffffd
	.align		4
        /*0018*/ 	.word	0x00000000
	.align		4
        /*001c*/ 	.word	0xfffffffc


//--------------------- .nv.constant4             --------------------------
	.section	.nv.constant4,"a",@progbits
	.align	8
	.align		8
.nv.constant4:
        /*0000*/ 	.dword	_ZN34_INTERNAL_60d2f82c_4_k_cu_3078448c4cuda3std3__45__cpo5beginE
	.align		8
        /*0008*/ 	.dword	_ZN34_INTERNAL_60d2f82c_4_k_cu_3078448c4cuda3std3__45__cpo3endE
	.align		8
        /*0010*/ 	.dword	_ZN34_INTERNAL_60d2f82c_4_k_cu_3078448c4cuda3std3__45__cpo6cbeginE
	.align		8
        /*0018*/ 	.dword	_ZN34_INTERNAL_60d2f82c_4_k_cu_3078448c4cuda3std3__45__cpo4cendE
	.align		8
        /*0020*/ 	.dword	_ZN34_INTERNAL_60d2f82c_4_k_cu_3078448c4cuda3std3__45__cpo6rbeginE
	.align		8
        /*0028*/ 	.dword	_ZN34_INTERNAL_60d2f82c_4_k_cu_3078448c4cuda3std3__45__cpo4rendE
	.align		8
        /*0030*/ 	.dword	_ZN34_INTERNAL_60d2f82c_4_k_cu_3078448c4cuda3std3__45__cpo7crbeginE
	.align		8
        /*0038*/ 	.dword	_ZN34_INTERNAL_60d2f82c_4_k_cu_3078448c4cuda3std3__45__cpo5crendE
	.align		8
        /*0040*/ 	.dword	_ZN34_INTERNAL_60d2f82c_4_k_cu_3078448c4cuda3std3__436_GLOBAL__N__60d2f82c_4_k_cu_3078448c6ignoreE
	.align		8
        /*0048*/ 	.dword	_ZN34_INTERNAL_60d2f82c_4_k_cu_3078448c4cuda3std3__419piecewise_constructE
	.align		8
        /*0050*/ 	.dword	_ZN34_INTERNAL_60d2f82c_4_k_cu_3078448c4cuda3std3__48in_placeE
	.align		8
        /*0058*/ 	.dword	_ZN34_INTERNAL_60d2f82c_4_k_cu_3078448c4cuda3std3__420unreachable_sentinelE
	.align		8
        /*0060*/ 	.dword	_ZN34_INTERNAL_60d2f82c_4_k_cu_3078448c4cuda3std3__47nulloptE
	.align		8
        /*0068*/ 	.dword	_ZN34_INTERNAL_60d2f82c_4_k_cu_3078448c4cuda3std3__48unexpectE
	.align		8
        /*0070*/ 	.dword	_ZN34_INTERNAL_60d2f82c_4_k_cu_3078448c4cuda3std6ranges3__45__cpo4swapE
	.align		8
        /*0078*/ 	.dword	_ZN34_INTERNAL_60d2f82c_4_k_cu_3078448c4cuda3std6ranges3__45__cpo9iter_moveE
	.align		8
        /*0080*/ 	.dword	_ZN34_INTERNAL_60d2f82c_4_k_cu_3078448c4cuda3std6ranges3__45__cpo5beginE
	.align		8
        /*0088*/ 	.dword	_ZN34_INTERNAL_60d2f82c_4_k_cu_3078448c4cuda3std6ranges3__45__cpo3endE
	.align		8
        /*0090*/ 	.dword	_ZN34_INTERNAL_60d2f82c_4_k_cu_3078448c4cuda3std6ranges3__45__cpo6cbeginE
	.align		8
        /*0098*/ 	.dword	_ZN34_INTERNAL_60d2f82c_4_k_cu_3078448c4cuda3std6ranges3__45__cpo4cendE
	.align		8
        /*00a0*/ 	.dword	_ZN34_INTERNAL_60d2f82c_4_k_cu_3078448c4cuda3std6ranges3__45__cpo7advanceE
	.align		8
        /*00a8*/ 	.dword	_ZN34_INTERNAL_60d2f82c_4_k_cu_3078448c4cuda3std6ranges3__45__cpo9iter_swapE
	.align		8
        /*00b0*/ 	.dword	_ZN34_INTERNAL_60d2f82c_4_k_cu_3078448c4cuda3std6ranges3__45__cpo4nextE
	.align		8
        /*00b8*/ 	.dword	_ZN34_INTERNAL_60d2f82c_4_k_cu_3078448c4cuda3std6ranges3__45__cpo4prevE
	.align		8
        /*00c0*/ 	.dword	_ZN34_INTERNAL_60d2f82c_4_k_cu_3078448c4cuda3std6ranges3__45__cpo4dataE
	.align		8
        /*00c8*/ 	.dword	_ZN34_INTERNAL_60d2f82c_4_k_cu_3078448c4cuda3std6ranges3__45__cpo5cdataE
	.align		8
        /*00d0*/ 	.dword	_ZN34_INTERNAL_60d2f82c_4_k_cu_3078448c4cuda3std6ranges3__45__cpo4sizeE
	.align		8
        /*00d8*/ 	.dword	_ZN34_INTERNAL_60d2f82c_4_k_cu_3078448c4cuda3std6ranges3__45__cpo5ssizeE
	.align		8
        /*00e0*/ 	.dword	_ZN34_INTERNAL_60d2f82c_4_k_cu_3078448c4cuda3std6ranges3__45__cpo8distanceE
	.align		8
        /*00e8*/ 	.dword	_ZN34_INTERNAL_60d2f82c_4_k_cu_3078448c6thrust24THRUST_300001_SM_1000_NS8cuda_cub3parE
	.align		8
        /*00f0*/ 	.dword	_ZN34_INTERNAL_60d2f82c_4_k_cu_3078448c6thrust24THRUST_300001_SM_1000_NS8cuda_cub10par_nosyncE
	.align		8
        /*00f8*/ 	.dword	_ZN34_INTERNAL_60d2f82c_4_k_cu_3078448c6thrust24THRUST_300001_SM_1000_NS6system6detail10sequential3seqE
	.align		8
        /*0100*/ 	.dword	_ZN34_INTERNAL_60d2f82c_4_k_cu_3078448c6thrust24THRUST_300001_SM_1000_NS6system3cpp3parE
	.align		8
        /*0108*/ 	.dword	_ZN34_INTERNAL_60d2f82c_4_k_cu_3078448c6thrust24THRUST_300001_SM_1000_NS12placeholders2_1E
	.align		8
        /*0110*/ 	.dword	_ZN34_INTERNAL_60d2f82c_4_k_cu_3078448c6thrust24THRUST_300001_SM_1000_NS12placeholders2_2E
	.align		8
        /*0118*/ 	.dword	_ZN34_INTERNAL_60d2f82c_4_k_cu_3078448c6thrust24THRUST_300001_SM_1000_NS12placeholders2_3E
	.align		8
        /*0120*/ 	.dword	_ZN34_INTERNAL_60d2f82c_4_k_cu_3078448c6thrust24THRUST_300001_SM_1000_NS12placeholders2_4E
	.align		8
        /*0128*/ 	.dword	_ZN34_INTERNAL_60d2f82c_4_k_cu_3078448c6thrust24THRUST_300001_SM_1000_NS12placeholders2_5E
	.align		8
        /*0130*/ 	.dword	_ZN34_INTERNAL_60d2f82c_4_k_cu_3078448c6thrust24THRUST_300001_SM_1000_NS12placeholders2_6E
	.align		8
        /*0138*/ 	.dword	_ZN34_INTERNAL_60d2f82c_4_k_cu_3078448c6thrust24THRUST_300001_SM_1000_NS12placeholders2_7E
	.align		8
        /*0140*/ 	.dword	_ZN34_INTERNAL_60d2f82c_4_k_cu_3078448c6thrust24THRUST_300001_SM_1000_NS12placeholders2_8E
	.align		8
        /*0148*/ 	.dword	_ZN34_INTERNAL_60d2f82c_4_k_cu_3078448c6thrust24THRUST_300001_SM_1000_NS12placeholders2_9E
	.align		8
        /*0150*/ 	.dword	_ZN34_INTERNAL_60d2f82c_4_k_cu_3078448c6thrust24THRUST_300001_SM_1000_NS12placeholders3_10E
	.align		8
        /*0158*/ 	.dword	_ZN34_INTERNAL_60d2f82c_4_k_cu_3078448c6thrust24THRUST_300001_SM_1000_NS3seqE
	.align		8
        /*0160*/ 	.dword	_ZN34_INTERNAL_60d2f82c_4_k_cu_3078448c6thrust24THRUST_300001_SM_1000_NS6deviceE


//--------------------- .text._ZN3cub18CUB_300001_SM_10006detail11EmptyKernelIvEEvv --------------------------
	.section	.text._ZN3cub18CUB_300001_SM_10006detail11EmptyKernelIvEEvv,"ax",@progbits
	.align	128
        .global         _ZN3cub18CUB_300001_SM_10006detail11EmptyKernelIvEEvv
        .type           _ZN3cub18CUB_300001_SM_10006detail11EmptyKernelIvEEvv,@function
        .size           _ZN3cub18CUB_300001_SM_10006detail11EmptyKernelIvEEvv,(.L_x_43 - _ZN3cub18CUB_300001_SM_10006detail11EmptyKernelIvEEvv)
        .other          _ZN3cub18CUB_300001_SM_10006detail11EmptyKernelIvEEvv,@"STO_CUDA_ENTRY STV_DEFAULT"
_ZN3cub18CUB_300001_SM_10006detail11EmptyKernelIvEEvv:
.text._ZN3cub18CUB_300001_SM_10006detail11EmptyKernelIvEEvv:
[----:B------:R-:W-:Y:S01]  /*0000*/  LDC R1, c[0x0][0x37c] ;  /* 0x0000df00ff017b82 */ /* 0x000fe20000000800 */
[----:B------:R-:W-:Y:S05]  /*0010*/  EXIT ;  /* 0x000000000000794d */ /* 0x000fea0003800000 */
.L_x_0:
[----:B------:R-:W-:-:S00]  /*0020*/  BRA `(.L_x_0) ;  /* 0xfffffffc00fc7947 */ /* 0x000fc0000383ffff */
[----:B------:R-:W-:-:S00]  /*0030*/  NOP ;  /* 0x0000000000007918 */ /* 0x000fc00000000000 */
        /* <DEDUP_REMOVED lines=12> */
.L_x_43:


//--------------------- .text._Z29adaptive_memory_layout_kernelPKfPfS1_iib --------------------------
	.section	.text._Z29adaptive_memory_layout_kernelPKfPfS1_iib,"ax",@progbits
	.align	128
        .global         _Z29adaptive_memory_layout_kernelPKfPfS1_iib
        .type           _Z29adaptive_memory_layout_kernelPKfPfS1_iib,@function
        .size           _Z29adaptive_memory_layout_kernelPKfPfS1_iib,(.L_x_44 - _Z29adaptive_memory_layout_kernelPKfPfS1_iib)
        .other          _Z29adaptive_memory_layout_kernelPKfPfS1_iib,@"STO_CUDA_ENTRY STV_DEFAULT"
_Z29adaptive_memory_layout_kernelPKfPfS1_iib:
.text._Z29adaptive_memory_layout_kernelPKfPfS1_iib:
[----:B------:R-:W-:Y:S01]  /*0000*/  LDC R1, c[0x0][0x37c] ;  /* 0x0000df00ff017b82 */ /* 0x000fe20000000800 */
[----:B------:R-:W0:Y:S07]  /*0010*/  S2R R2, SR_TID.X ;  /* 0x0000000000027919 */ /* 0x000e2e0000002100 */
[----:B------:R-:W1:Y:S01]  /*0020*/  LDC R0, c[0x0][0x364] ;  /* 0x0000d900ff007b82 */ /* 0x000e620000000800 */
[----:B------:R-:W2:Y:S01]  /*0030*/  LDCU.64 UR8, c[0x0][0x398] ;  /* 0x00007300ff0877ac */ /* 0x000ea20008000a00 */
[----:B------:R-:W1:Y:S06]  /*0040*/  S2R R3, SR_TID.Y ;  /* 0x0000000000037919 */ /* 0x000e6c0000002200 */
[----:B------:R-:W0:Y:S08]  /*0050*/  S2UR UR5, SR_CTAID.X ;  /* 0x00000000000579c3 */ /* 0x000e300000002500 */
[----:B------:R-:W0:Y:S08]  /*0060*/  LDC R7, c[0x0][0x360] ;  /* 0x0000d800ff077b82 */ /* 0x000e300000000800 */
[----:B------:R-:W1:Y:S01]  /*0070*/  S2UR UR4, SR_CTAID.Y ;  /* 0x00000000000479c3 */ /* 0x000e620000002600 */
[----:B0-----:R-:W-:-:S05]  /*0080*/  IMAD R7, R7, UR5, R2 ;  /* 0x0000000507077c24 */ /* 0x001fca000f8e0202 */
[----:B--2---:R-:W-:Y:S01]  /*0090*/  ISETP.GE.AND P0, PT, R7, UR9, PT ;  /* 0x0000000907007c0c */ /* 0x004fe2000bf06270 */
[----:B-1----:R-:W-:-:S05]  /*00a0*/  IMAD R0, R0, UR4, R3 ;  /* 0x0000000400007c24 */ /* 0x002fca000f8e0203 */
[----:B------:R-:W-:-:S13]  /*00b0*/  ISETP.GE.OR P0, PT, R0, UR8, P0 ;  /* 0x0000000800007c0c */ /* 0x000fda0008706670 */
[----:B------:R-:W-:Y:S05]  /*00c0*/  @P0 EXIT ;  /* 0x000000000000094d */ /* 0x000fea0003800000 */
[----:B------:R-:W0:Y:S01]  /*00d0*/  LDC.64 R2, c[0x0][0x380] ;  /* 0x0000e000ff027b82 */ /* 0x000e220000000a00 */
[----:B------:R-:W1:Y:S01]  /*00e0*/  LDCU.64 UR6, c[0x0][0x358] ;  /* 0x00006b00ff0677ac */ /* 0x000e620008000a00 */
[----:B------:R-:W-:Y:S01]  /*00f0*/  IMAD R9, R0, UR9, R7 ;  /* 0x0000000900097c24 */ /* 0x000fe2000f8e0207 */
[----:B------:R-:W2:Y:S03]  /*0100*/  LDCU.U8 UR4, c[0x0][0x3a0] ;  /* 0x00007400ff0477ac */ /* 0x000ea60008000000 */
[----:B0-----:R-:W-:-:S05]  /*0110*/  IMAD.WIDE R2, R9, 0x4, R2 ;  /* 0x0000000409027825 */ /* 0x001fca00078e0202 */
[----:B-1----:R-:W3:Y:S01]  /*0120*/  LDG.E R11, desc[UR6][R2.64] ;  /* 0x00000006020b7981 */ /* 0x002ee2000c1e1900 */
[----:B--2---:R-:W-:-:S06]  /*0130*/  UPRMT UR4, UR4, 0x8880, URZ ;  /* 0x0000888004047896 */ /* 0x004fcc00080000ff */
[----:B------:R-:W-:-:S13]  /*0140*/  ISETP.NE.AND P0, PT, RZ, UR4, PT ;  /* 0x00000004ff007c0c */ /* 0x000fda000bf05270 */
[----:B------:R-:W0:Y:S02]  /*0150*/  @P0 LDC.64 R4, c[0x0][0x388] ;  /* 0x0000e200ff040b82 */ /* 0x000e240000000a00 */
[----:B0-----:R-:W-:-:S05]  /*0160*/  @P0 IMAD.WIDE R4, R9, 0x4, R4 ;  /* 0x0000000409040825 */ /* 0x001fca00078e0204 */
[----:B---3--:R0:W-:Y:S01]  /*0170*/  @P0 STG.E desc[UR6][R4.64], R11 ;  /* 0x0000000b04000986 */ /* 0x0081e2000c101906 */
[----:B------:R-:W-:Y:S05]  /*0180*/  @P0 EXIT ;  /* 0x000000000000094d */ /* 0x000fea0003800000 */
[----:B------:R-:W1:Y:S01]  /*0190*/  LDC.64 R2, c[0x0][0x390] ;  /* 0x0000e400ff027b82 */ /* 0x000e620000000a00 */
[----:B------:R-:W-:-:S04]  /*01a0*/  IMAD R7, R7, UR8, R0 ;  /* 0x0000000807077c24 */ /* 0x000fc8000f8e0200 */
[----:B-1----:R-:W-:-:S05]  /*01b0*/  IMAD.WIDE R2, R7, 0x4, R2 ;  /* 0x0000000407027825 */ /* 0x002fca00078e0202 */
[----:B------:R-:W-:Y:S01]  /*01c0*/  STG.E desc[UR6][R2.64], R11 ;  /* 0x0000000b02007986 */ /* 0x000fe2000c101906 */
[----:B------:R-:W-:Y:S05]  /*01d0*/  EXIT ;  /* 0x000000000000794d */ /* 0x000fea0003800000 */
.L_x_1:
        /* <DEDUP_REMOVED lines=10> */
.L_x_44:


//--------------------- .text._Z31bandwidth_optimized_copy_kernelPKfPfii --------------------------
	.section	.text._Z31bandwidth_optimized_copy_kernelPKfPfii,"ax",@progbits
	.align	128
        .global         _Z31bandwidth_optimized_copy_kernelPKfPfii
        .type           _Z31bandwidth_optimized_copy_kernelPKfPfii,@function
        .size           _Z31bandwidth_optimized_copy_kernelPKfPfii,(.L_x_45 - _Z31bandwidth_optimized_copy_kernelPKfPfii)
        .other          _Z31bandwidth_optimized_copy_kernelPKfPfii,@"STO_CUDA_ENTRY STV_DEFAULT"
_Z31bandwidth_optimized_copy_kernelPKfPfii:
.text._Z31bandwidth_optimized_copy_kernelPKfPfii:
[----:B------:R-:W-:Y:S01]  /*0000*/  LDC R1, c[0x0][0x37c] ;  /* 0x0000df00ff017b82 */ /* 0x000fe20000000800 */
[----:B------:R-:W0:Y:S07]  /*0010*/  S2R R3, SR_TID.X ;  /* 0x0000000000037919 */ /* 0x000e2e0000002100 */
[----:B------:R-:W0:Y:S08]  /*0020*/  S2UR UR4, SR_CTAID.X ;  /* 0x00000000000479c3 */ /* 0x000e300000002500 */
[----:B------:R-:W0:Y:S08]  /*0030*/  LDC R0, c[0x0][0x360] ;  /* 0x0000d800ff007b82 */ /* 0x000e300000000800 */
[----:B------:R-:W1:Y:S01]  /*0040*/  LDC.64 R4, c[0x0][0x390] ;  /* 0x0000e400ff047b82 */ /* 0x000e620000000a00 */
[----:B0-----:R-:W-:-:S04]  /*0050*/  IMAD R0, R0, UR4, R3 ;  /* 0x0000000400007c24 */ /* 0x001fc8000f8e0203 */
[----:B-1----:R-:W-:-:S04]  /*0060*/  IMAD R0, R0, R5, RZ ;  /* 0x0000000500007224 */ /* 0x002fc800078e02ff */
[----:B------:R-:W-:-:S05]  /*0070*/  IMAD.IADD R3, R0, 0x1, R5 ;  /* 0x0000000100037824 */ /* 0x000fca00078e0205 */
[----:B------:R-:W-:-:S13]  /*0080*/  ISETP.GT.AND P0, PT, R3, R4, PT ;  /* 0x000000040300720c */ /* 0x000fda0003f04270 */
[----:B------:R-:W-:Y:S05]  /*0090*/  @P0 EXIT ;  /* 0x000000000000094d */ /* 0x000fea0003800000 */
[----:B------:R-:W-:Y:S02]  /*00a0*/  ISETP.GE.AND P0, PT, R5, 0x4, PT ;  /* 0x000000040500780c */ /* 0x000fe40003f06270 */
[----:B------:R-:W-:-:S04]  /*00b0*/  SHF.R.S32.HI R2, RZ, 0x1f, R5 ;  /* 0x0000001fff027819 */ /* 0x000fc80000011405 */
[----:B------:R-:W-:-:S07]  /*00c0*/  LEA.HI R2, R2, R5, RZ, 0x2 ;  /* 0x0000000502027211 */ /* 0x000fce00078f10ff */
[----:B------:R-:W-:Y:S05]  /*00d0*/  @!P0 EXIT ;  /* 0x000000000000894d */ /* 0x000fea0003800000 */
[----:B------:R-:W-:Y:S01]  /*00e0*/  SHF.R.S32.HI R2, RZ, 0x2, R2 ;  /* 0x00000002ff027819 */ /* 0x000fe20000011402 */
[----:B------:R-:W0:Y:S03]  /*00f0*/  LDCU.64 UR4, c[0x0][0x358] ;  /* 0x00006b00ff0477ac */ /* 0x000e260008000a00 */
[C---:B------:R-:W-:Y:S01]  /*0100*/  LOP3.LUT R3, R2.reuse, 0x7, RZ, 0xc0, !PT ;  /* 0x0000000702037812 */ /* 0x040fe200078ec0ff */
[----:B------:R-:W-:-:S03]  /*0110*/  VIADD R4, R2, 0xffffffff ;  /* 0xffffffff02047836 */ /* 0x000fc60000000000 */
[----:B------:R-:W-:Y:S02]  /*0120*/  ISETP.NE.AND P0, PT, R3, RZ, PT ;  /* 0x000000ff0300720c */ /* 0x000fe40003f05270 */
[----:B------:R-:W-:Y:S01]  /*0130*/  ISETP.GE.U32.AND P1, PT, R4, 0x7, PT ;  /* 0x000000070400780c */ /* 0x000fe20003f26070 */
[----:B------:R-:W-:-:S12]  /*0140*/  IMAD.MOV.U32 R4, RZ, RZ, RZ ;  /* 0x000000ffff047224 */ /* 0x000fd800078e00ff */
[----:B0-----:R-:W-:Y:S05]  /*0150*/  @!P1 BRA `(.L_x_2) ;  /* 0x0000000000949947 */ /* 0x001fea0003800000 */
[----:B------:R-:W0:Y:S01]  /*0160*/  LDCU.128 UR8, c[0x0][0x380] ;  /* 0x00007000ff0877ac */ /* 0x000e220008000c00 */
[----:B------:R-:W-:Y:S01]  /*0170*/  IMAD.MOV.U32 R6, RZ, RZ, 0x40 ;  /* 0x00000040ff067424 */ /* 0x000fe200078e00ff */
[----:B------:R-:W-:Y:S01]  /*0180*/  LOP3.LUT R4, R2, 0x1ffffff8, RZ, 0xc0, !PT ;  /* 0x1ffffff802047812 */ /* 0x000fe200078ec0ff */
[----:B------:R-:W-:-:S03]  /*0190*/  IMAD.MOV.U32 R7, RZ, RZ, 0x0 ;  /* 0x00000000ff077424 */ /* 0x000fc600078e00ff */
[----:B------:R-:W-:Y:S01]  /*01a0*/  IADD3 R5, PT, PT, -R4, RZ, RZ ;  /* 0x000000ff04057210 */ /* 0x000fe20007ffe1ff */
[----:B------:R-:W-:-:S03]  /*01b0*/  IMAD.WIDE R6, R0, 0x4, R6 ;  /* 0x0000000400067825 */ /* 0x000fc600078e0206 */
[C---:B0-----:R-:W-:Y:S02]  /*01c0*/  IADD3 R14, P1, PT, R6.reuse, UR10, RZ ;  /* 0x0000000a060e7c10 */ /* 0x041fe4000ff3e0ff */
[----:B------:R-:W-:Y:S02]  /*01d0*/  IADD3 R12, P2, PT, R6, UR8, RZ ;  /* 0x00000008060c7c10 */ /* 0x000fe4000ff5e0ff */
[C---:B------:R-:W-:Y:S02]  /*01e0*/  IADD3.X R15, PT, PT, R7.reuse, UR11, RZ, P1, !PT ;  /* 0x0000000b070f7c10 */ /* 0x040fe40008ffe4ff */
[----:B------:R-:W-:-:S09]  /*01f0*/  IADD3.X R13, PT, PT, R7, UR9, RZ, P2, !PT ;  /* 0x00000009070d7c10 */ /* 0x000fd200097fe4ff */
.L_x_3:
[----:B------:R-:W-:Y:S02]  /*0200*/  IMAD.MOV.U32 R6, RZ, RZ, R12 ;  /* 0x000000ffff067224 */ /* 0x000fe400078e000c */
[----:B------:R-:W-:-:S05]  /*0210*/  IMAD.MOV.U32 R7, RZ, RZ, R13 ;  /* 0x000000ffff077224 */ /* 0x000fca00078e000d */
[----:B0-----:R-:W2:Y:S01]  /*0220*/  LDG.E.128 R8, desc[UR4][R6.64+-0x40] ;  /* 0xffffc00406087981 */ /* 0x001ea2000c1e1d00 */
[----:B------:R-:W-:Y:S01]  /*0230*/  IMAD.MOV.U32 R28, RZ, RZ, R14 ;  /* 0x000000ffff1c7224 */ /* 0x000fe200078e000e */
[----:B------:R-:W-:-:S05]  /*0240*/  MOV R29, R15 ;  /* 0x0000000f001d7202 */ /* 0x000fca0000000f00 */
[----:B--2---:R0:W-:Y:S04]  /*0250*/  STG.E.128 desc[UR4][R28.64+-0x40], R8 ;  /* 0xffffc0081c007986 */ /* 0x0041e8000c101d04 */
[----:B0-----:R-:W2:Y:S04]  /*0260*/  LDG.E.128 R8, desc[UR4][R6.64+-0x30] ;  /* 0xffffd00406087981 */ /* 0x001ea8000c1e1d00 */
[----:B--2---:R0:W-:Y:S04]  /*0270*/  STG.E.128 desc[UR4][R28.64+-0x30], R8 ;  /* 0xffffd0081c007986 */ /* 0x0041e8000c101d04 */
[----:B------:R-:W2:Y:S04]  /*0280*/  LDG.E.128 R12, desc[UR4][R6.64+-0x20] ;  /* 0xffffe004060c7981 */ /* 0x000ea8000c1e1d00 */
[----:B--2---:R-:W-:Y:S04]  /*0290*/  STG.E.128 desc[UR4][R28.64+-0x20], R12 ;  /* 0xffffe00c1c007986 */ /* 0x004fe8000c101d04 */
[----:B------:R-:W2:Y:S04]  /*02a0*/  LDG.E.128 R16, desc[UR4][R6.64+-0x10] ;  /* 0xfffff00406107981 */ /* 0x000ea8000c1e1d00 */
[----:B--2---:R-:W-:Y:S04]  /*02b0*/  STG.E.128 desc[UR4][R28.64+-0x10], R16 ;  /* 0xfffff0101c007986 */ /* 0x004fe8000c101d04 */
[----:B------:R-:W2:Y:S04]  /*02c0*/  LDG.E.128 R20, desc[UR4][R6.64] ;  /* 0x0000000406147981 */ /* 0x000ea8000c1e1d00 */
[----:B--2---:R-:W-:Y:S04]  /*02d0*/  STG.E.128 desc[UR4][R28.64], R20 ;  /* 0x000000141c007986 */ /* 0x004fe8000c101d04 */
[----:B------:R-:W2:Y:S04]  /*02e0*/  LDG.E.128 R24, desc[UR4][R6.64+0x10] ;  /* 0x0000100406187981 */ /* 0x000ea8000c1e1d00 */
[----:B--2---:R-:W-:Y:S04]  /*02f0*/  STG.E.128 desc[UR4][R28.64+0x10], R24 ;  /* 0x000010181c007986 */ /* 0x004fe8000c101d04 */
[----:B0-----:R-:W2:Y:S01]  /*0300*/  LDG.E.128 R8, desc[UR4][R6.64+0x20] ;  /* 0x0000200406087981 */ /* 0x001ea2000c1e1d00 */
[----:B------:R-:W-:-:S05]  /*0310*/  VIADD R5, R5, 0x8 ;  /* 0x0000000805057836 */ /* 0x000fca0000000000 */
[----:B------:R-:W-:Y:S01]  /*0320*/  ISETP.NE.AND P1, PT, R5, RZ, PT ;  /* 0x000000ff0500720c */ /* 0x000fe20003f25270 */
[----:B--2---:R0:W-:Y:S04]  /*0330*/  STG.E.128 desc[UR4][R28.64+0x20], R8 ;  /* 0x000020081c007986 */ /* 0x0041e8000c101d04 */
[----:B0-----:R-:W2:Y:S01]  /*0340*/  LDG.E.128 R8, desc[UR4][R6.64+0x30] ;  /* 0x0000300406087981 */ /* 0x001ea2000c1e1d00 */
[----:B------:R-:W-:Y:S02]  /*0350*/  IADD3 R14, P2, PT, R28, 0x80, RZ ;  /* 0x000000801c0e7810 */ /* 0x000fe40007f5e0ff */
[----:B------:R-:W-:-:S03]  /*0360*/  IADD3 R12, P3, PT, R6, 0x80, RZ ;  /* 0x00000080060c7810 */ /* 0x000fc60007f7e0ff */
[----:B------:R-:W-:Y:S02]  /*0370*/  IMAD.X R15, RZ, RZ, R29, P2 ;  /* 0x000000ffff0f7224 */ /* 0x000fe400010e061d */
[----:B------:R-:W-:Y:S01]  /*0380*/  IMAD.X R13, RZ, RZ, R7, P3 ;  /* 0x000000ffff0d7224 */ /* 0x000fe200018e0607 */
[----:B--2---:R0:W-:Y:S01]  /*0390*/  STG.E.128 desc[UR4][R28.64+0x30], R8 ;  /* 0x000030081c007986 */ /* 0x0041e2000c101d04 */
[----:B------:R-:W-:Y:S06]  /*03a0*/  @P1 BRA `(.L_x_3) ;  /* 0xfffffffc00941947 */ /* 0x000fec000383ffff */
.L_x_2:
[----:B------:R-:W-:Y:S05]  /*03b0*/  @!P0 EXIT ;  /* 0x000000000000894d */ /* 0x000fea0003800000 */
[----:B------:R-:W1:Y:S01]  /*03c0*/  LDC.64 R6, c[0x0][0x380] ;  /* 0x0000e000ff067b82 */ /* 0x000e620000000a00 */
[----:B------:R-:W-:Y:S02]  /*03d0*/  ISETP.GE.U32.AND P0, PT, R3, 0x4, PT ;  /* 0x000000040300780c */ /* 0x000fe40003f06070 */
[----:B------:R-:W-:-:S04]  /*03e0*/  LOP3.LUT R5, R2, 0x3, RZ, 0xc0, !PT ;  /* 0x0000000302057812 */ /* 0x000fc800078ec0ff */
[----:B------:R-:W-:Y:S01]  /*03f0*/  ISETP.NE.AND P1, PT, R5, RZ, PT ;  /* 0x000000ff0500720c */ /* 0x000fe20003f25270 */
[----:B------:R-:W2:Y:S01]  /*0400*/  LDC.64 R20, c[0x0][0x388] ;  /* 0x0000e200ff147b82 */ /* 0x000ea20000000a00 */
[----:B-1----:R-:W-:-:S04]  /*0410*/  IMAD.WIDE R6, R0, 0x4, R6 ;  /* 0x0000000400067825 */ /* 0x002fc800078e0206 */
[----:B--2---:R-:W-:Y:S01]  /*0420*/  IMAD.WIDE R20, R0, 0x4, R20 ;  /* 0x0000000400147825 */ /* 0x004fe200078e0214 */
[----:B------:R-:W-:Y:S06]  /*0430*/  @!P0 BRA `(.L_x_4) ;  /* 0x00000000002c8947 */ /* 0x000fec0003800000 */
[----:B0-----:R-:W-:-:S05]  /*0440*/  IMAD.WIDE.U32 R28, R4, 0x10, R6 ;  /* 0x00000010041c7825 */ /* 0x001fca00078e0006 */
[----:B------:R-:W2:Y:S01]  /*0450*/  LDG.E.128 R8, desc[UR4][R28.64] ;  /* 0x000000041c087981 */ /* 0x000ea2000c1e1d00 */
[----:B------:R-:W-:-:S05]  /*0460*/  IMAD.WIDE.U32 R22, R4, 0x10, R20 ;  /* 0x0000001004167825 */ /* 0x000fca00078e0014 */
[----:B--2---:R1:W-:Y:S04]  /*0470*/  STG.E.128 desc[UR4][R22.64], R8 ;  /* 0x0000000816007986 */ /* 0x0043e8000c101d04 */
[----:B------:R-:W2:Y:S04]  /*0480*/  LDG.E.128 R12, desc[UR4][R28.64+0x10] ;  /* 0x000010041c0c7981 */ /* 0x000ea8000c1e1d00 */
[----:B--2---:R1:W-:Y:S04]  /*0490*/  STG.E.128 desc[UR4][R22.64+0x10], R12 ;  /* 0x0000100c16007986 */ /* 0x0043e8000c101d04 */
[----:B------:R-:W2:Y:S04]  /*04a0*/  LDG.E.128 R16, desc[UR4][R28.64+0x20] ;  /* 0x000020041c107981 */ /* 0x000ea8000c1e1d00 */
[----:B--2---:R1:W-:Y:S04]  /*04b0*/  STG.E.128 desc[UR4][R22.64+0x20], R16 ;  /* 0x0000201016007986 */ /* 0x0043e8000c101d04 */
[----:B------:R-:W2:Y:S01]  /*04c0*/  LDG.E.128 R24, desc[UR4][R28.64+0x30] ;  /* 0x000030041c187981 */ /* 0x000ea2000c1e1d00 */
[----:B------:R-:W-:-:S03]  /*04d0*/  IADD3 R4, PT, PT, R4, 0x4, RZ ;  /* 0x0000000404047810 */ /* 0x000fc60007ffe0ff */
[----:B--2---:R1:W-:Y:S04]  /*04e0*/  STG.E.128 desc[UR4][R22.64+0x30], R24 ;  /* 0x0000301816007986 */ /* 0x0043e8000c101d04 */
.L_x_4:
[----:B------:R-:W-:Y:S05]  /*04f0*/  @!P1 EXIT ;  /* 0x000000000000994d */ /* 0x000fea0003800000 */
[----:B------:R-:W-:Y:S02]  /*0500*/  ISETP.NE.AND P0, PT, R5, 0x1, PT ;  /* 0x000000010500780c */ /* 0x000fe40003f05270 */
[----:B------:R-:W-:-:S04]  /*0510*/  LOP3.LUT R2, R2, 0x1, RZ, 0xc0, !PT ;  /* 0x0000000102027812 */ /* 0x000fc800078ec0ff */
[----:B------:R-:W-:-:S07]  /*0520*/  ISETP.NE.U32.AND P1, PT, R2, 0x1, PT ;  /* 0x000000010200780c */ /* 0x000fce0003f25070 */
[----:B------:R-:W-:Y:S06]  /*0530*/  @!P0 BRA `(.L_x_5) ;  /* 0x00000000001c8947 */ /* 0x000fec0003800000 */
[----:B01----:R-:W-:-:S05]  /*0540*/  IMAD.WIDE.U32 R8, R4, 0x10, R6 ;  /* 0x0000001004087825 */ /* 0x003fca00078e0006 */
[----:B------:R-:W2:Y:S01]  /*0550*/  LDG.E.128 R12, desc[UR4][R8.64] ;  /* 0x00000004080c7981 */ /* 0x000ea2000c1e1d00 */
[----:B------:R-:W-:-:S05]  /*0560*/  IMAD.WIDE.U32 R2, R4, 0x10, R20 ;  /* 0x0000001004027825 */ /* 0x000fca00078e0014 */
[----:B--2---:R2:W-:Y:S04]  /*0570*/  STG.E.128 desc[UR4][R2.64], R12 ;  /* 0x0000000c02007986 */ /* 0x0045e8000c101d04 */
[----:B------:R-:W3:Y:S01]  /*0580*/  LDG.E.128 R16, desc[UR4][R8.64+0x10] ;  /* 0x0000100408107981 */ /* 0x000ee2000c1e1d00 */
[----:B------:R-:W-:-:S03]  /*0590*/  VIADD R4, R4, 0x2 ;  /* 0x0000000204047836 */ /* 0x000fc60000000000 */
[----:B---3--:R2:W-:Y:S04]  /*05a0*/  STG.E.128 desc[UR4][R2.64+0x10], R16 ;  /* 0x0000101002007986 */ /* 0x0085e8000c101d04 */
.L_x_5:
[----:B------:R-:W-:Y:S05]  /*05b0*/  @P1 EXIT ;  /* 0x000000000000194d */ /* 0x000fea0003800000 */
[----:B------:R-:W-:-:S05]  /*05c0*/  IMAD.WIDE.U32 R6, R4, 0x10, R6 ;  /* 0x0000001004067825 */ /* 0x000fca00078e0006 */
[----:B01----:R-:W3:Y:S01]  /*05d0*/  LDG.E.128 R8, desc[UR4][R6.64] ;  /* 0x0000000406087981 */ /* 0x003ee2000c1e1d00 */
[----:B------:R-:W-:-:S05]  /*05e0*/  IMAD.WIDE.U32 R4, R4, 0x10, R20 ;  /* 0x0000001004047825 */ /* 0x000fca00078e0014 */
[----:B---3--:R-:W-:Y:S01]  /*05f0*/  STG.E.128 desc[UR4][R4.64], R8 ;  /* 0x0000000804007986 */ /* 0x008fe2000c101d04 */
[----:B------:R-:W-:Y:S05]  /*0600*/  EXIT ;  /* 0x000000000000794d */ /* 0x000fea0003800000 */
.L_x_6:
        /* <DEDUP_REMOVED lines=15> */
.L_x_45:


//--------------------- .text._Z27vectorized_reduction_kernelPK6float4Pfi --------------------------
	.section	.text._Z27vectorized_reduction_kernelPK6float4Pfi,"ax",@progbits
	.align	128
        .global         _Z27vectorized_reduction_kernelPK6float4Pfi
        .type           _Z27vectorized_reduction_kernelPK6float4Pfi,@function
        .size           _Z27vectorized_reduction_kernelPK6float4Pfi,(.L_x_46 - _Z27vectorized_reduction_kernelPK6float4Pfi)
        .other          _Z27vectorized_reduction_kernelPK6float4Pfi,@"STO_CUDA_ENTRY STV_DEFAULT"
_Z27vectorized_reduction_kernelPK6float4Pfi:
.text._Z27vectorized_reduction_kernelPK6float4Pfi:
[----:B------:R-:W-:Y:S01]  /*0000*/  LDC R1, c[0x0][0x37c] ;  /* 0x0000df00ff017b82 */ /* 0x000fe20000000800 */
[----:B------:R-:W0:Y:S01]  /*0010*/  S2R R8, SR_TID.X ;  /* 0x0000000000087919 */ /* 0x000e220000002100 */
[----:B------:R-:W0:Y:S01]  /*0020*/  LDCU UR8, c[0x0][0x360] ;  /* 0x00006c00ff0877ac */ /* 0x000e220008000800 */
[----:B------:R-:W0:Y:S01]  /*0030*/  S2R R9, SR_CTAID.X ;  /* 0x0000000000097919 */ /* 0x000e220000002500 */
[----:B------:R-:W1:Y:S01]  /*0040*/  LDCU UR4, c[0x0][0x390] ;  /* 0x00007200ff0477ac */ /* 0x000e620008000800 */
[----:B------:R-:W2:Y:S01]  /*0050*/  LDCU.64 UR6, c[0x0][0x358] ;  /* 0x00006b00ff0677ac */ /* 0x000ea20008000a00 */
[----:B0-----:R-:W-:-:S05]  /*0060*/  IMAD R3, R9, UR8, R8 ;  /* 0x0000000809037c24 */ /* 0x001fca000f8e0208 */
[----:B-1----:R-:W-:-:S13]  /*0070*/  ISETP.GE.AND P1, PT, R3, UR4, PT ;  /* 0x0000000403007c0c */ /* 0x002fda000bf26270 */
[----:B------:R-:W0:Y:S02]  /*0080*/  @!P1 LDC.64 R4, c[0x0][0x380] ;  /* 0x0000e000ff049b82 */ /* 0x000e240000000a00 */
[----:B0-----:R-:W-:-:S06]  /*0090*/  @!P1 IMAD.WIDE R4, R3, 0x10, R4 ;  /* 0x0000001003049825 */ /* 0x001fcc00078e0204 */
[----:B--2---:R-:W2:Y:S01]  /*00a0*/  @!P1 LDG.E.128 R4, desc[UR6][R4.64] ;  /* 0x0000000604049981 */ /* 0x004ea2000c1e1d00 */
[----:B------:R-:W0:Y:S01]  /*00b0*/  S2UR UR5, SR_CgaCtaId ;  /* 0x00000000000579c3 */ /* 0x000e220000008800 */
[----:B------:R-:W-:Y:S01]  /*00c0*/  IMAD.U32 R0, RZ, RZ, UR8 ;  /* 0x00000008ff007e24 */ /* 0x000fe2000f8e00ff */
[----:B------:R-:W-:Y:S01]  /*00d0*/  UMOV UR4, 0x400 ;  /* 0x0000040000047882 */ /* 0x000fe20000000000 */
[----:B------:R-:W-:-:S03]  /*00e0*/  IMAD.MOV.U32 R2, RZ, RZ, RZ ;  /* 0x000000ffff027224 */ /* 0x000fc600078e00ff */
[----:B------:R-:W-:Y:S01]  /*00f0*/  ISETP.GE.U32.AND P0, PT, R0, 0x2, PT ;  /* 0x000000020000780c */ /* 0x000fe20003f06070 */
[----:B0-----:R-:W-:Y:S01]  /*0100*/  ULEA UR4, UR5, UR4, 0x18 ;  /* 0x0000000405047291 */ /* 0x001fe2000f8ec0ff */
[----:B--2---:R-:W-:-:S04]  /*0110*/  @!P1 FADD R3, R4, R5 ;  /* 0x0000000504039221 */ /* 0x004fc80000000000 */
[----:B------:R-:W-:Y:S01]  /*0120*/  @!P1 FADD R6, R6, R3 ;  /* 0x0000000306069221 */ /* 0x000fe20000000000 */
[----:B------:R-:W-:-:S03]  /*0130*/  LEA R3, R8, UR4, 0x2 ;  /* 0x0000000408037c11 */ /* 0x000fc6000f8e10ff */
[----:B------:R-:W-:Y:S01]  /*0140*/  @!P1 FADD R2, R7, R6 ;  /* 0x0000000607029221 */ /* 0x000fe20000000000 */
[----:B------:R-:W-:-:S04]  /*0150*/  ISETP.NE.AND P1, PT, R8, RZ, PT ;  /* 0x000000ff0800720c */ /* 0x000fc80003f25270 */
[----:B------:R0:W-:Y:S01]  /*0160*/  STS [R3], R2 ;  /* 0x0000000203007388 */ /* 0x0001e20000000800 */
[----:B------:R-:W-:Y:S06]  /*0170*/  BAR.SYNC.DEFER_BLOCKING 0x0 ;  /* 0x0000000000007b1d */ /* 0x000fec0000010000 */
[----:B------:R-:W-:Y:S05]  /*0180*/  @!P0 BRA `(.L_x_7) ;  /* 0x00000000002c8947 */ /* 0x000fea0003800000 */
.L_x_8:
[----:B------:R-:W-:-:S04]  /*0190*/  SHF.R.U32.HI R6, RZ, 0x1, R0 ;  /* 0x00000001ff067819 */ /* 0x000fc80000011600 */
[----:B------:R-:W-:-:S13]  /*01a0*/  ISETP.GE.U32.AND P0, PT, R8, R6, PT ;  /* 0x000000060800720c */ /* 0x000fda0003f06070 */
[----:B0-----:R-:W-:Y:S01]  /*01b0*/  @!P0 LEA R2, R6, R3, 0x2 ;  /* 0x0000000306028211 */ /* 0x001fe200078e10ff */
[----:B------:R-:W-:Y:S05]  /*01c0*/  @!P0 LDS R5, [R3] ;  /* 0x0000000003058984 */ /* 0x000fea0000000800 */
[----:B------:R-:W0:Y:S02]  /*01d0*/  @!P0 LDS R2, [R2] ;  /* 0x0000000002028984 */ /* 0x000e240000000800 */
[----:B0-----:R-:W-:-:S05]  /*01e0*/  @!P0 FADD R4, R2, R5 ;  /* 0x0000000502048221 */ /* 0x001fca0000000000 */
[----:B------:R1:W-:Y:S01]  /*01f0*/  @!P0 STS [R3], R4 ;  /* 0x0000000403008388 */ /* 0x0003e20000000800 */
[----:B------:R-:W-:Y:S01]  /*0200*/  BAR.SYNC.DEFER_BLOCKING 0x0 ;  /* 0x0000000000007b1d */ /* 0x000fe20000010000 */
[----:B------:R-:W-:Y:S02]  /*0210*/  ISETP.GT.U32.AND P0, PT, R0, 0x3, PT ;  /* 0x000000030000780c */ /* 0x000fe40003f04070 */
[----:B------:R-:W-:-:S11]  /*0220*/  MOV R0, R6 ;  /* 0x0000000600007202 */ /* 0x000fd60000000f00 */
[----:B-1----:R-:W-:Y:S05]  /*0230*/  @P0 BRA `(.L_x_8) ;  /* 0xfffffffc00d40947 */ /* 0x002fea000383ffff */
.L_x_7:
[----:B------:R-:W-:Y:S05]  /*0240*/  @P1 EXIT ;  /* 0x000000000000194d */ /* 0x000fea0003800000 */
[----:B------:R-:W1:Y:S01]  /*0250*/  S2UR UR5, SR_CgaCtaId ;  /* 0x00000000000579c3 */ /* 0x000e620000008800 */
[----:B------:R-:W-:-:S07]  /*0260*/  UMOV UR4, 0x400 ;  /* 0x0000040000047882 */ /* 0x000fce0000000000 */
[----:B0-----:R-:W0:Y:S01]  /*0270*/  LDC.64 R2, c[0x0][0x388] ;  /* 0x0000e200ff027b82 */ /* 0x001e220000000a00 */
[----:B-1----:R-:W-:Y:S01]  /*0280*/  ULEA UR4, UR5, UR4, 0x18 ;  /* 0x0000000405047291 */ /* 0x002fe2000f8ec0ff */
[----:B0-----:R-:W-:-:S08]  /*0290*/  IMAD.WIDE.U32 R2, R9, 0x4, R2 ;  /* 0x0000000409027825 */ /* 0x001fd000078e0002 */
[----:B------:R-:W0:Y:S04]  /*02a0*/  LDS R5, [UR4] ;  /* 0x00000004ff057984 */ /* 0x000e280008000800 */
[----:B0-----:R-:W-:Y:S01]  /*02b0*/  STG.E desc[UR6][R2.64], R5 ;  /* 0x0000000502007986 */ /* 0x001fe2000c101906 */
[----:B------:R-:W-:Y:S05]  /*02c0*/  EXIT ;  /* 0x000000000000794d */ /* 0x000fea0003800000 */
.L_x_9:
        /* <DEDUP_REMOVED lines=11> */
.L_x_46:


//--------------------- .text._Z25compressed_storage_kernelPKfPiPfS1_if --------------------------
	.section	.text._Z25compressed_storage_kernelPKfPiPfS1_if,"ax",@progbits
	.align	128
        .global         _Z25compressed_storage_kernelPKfPiPfS1_if
        .type           _Z25compressed_storage_kernelPKfPiPfS1_if,@function
        .size           _Z25compressed_storage_kernelPKfPiPfS1_if,(.L_x_47 - _Z25compressed_storage_kernelPKfPiPfS1_if)
        .other          _Z25compressed_storage_kernelPKfPiPfS1_if,@"STO_CUDA_ENTRY STV_DEFAULT"
_Z25compressed_storage_kernelPKfPiPfS1_if:
.text._Z25compressed_storage_kernelPKfPiPfS1_if:
[----:B------:R-:W-:Y:S01]  /*0000*/  LDC R1, c[0x0][0x37c] ;  /* 0x0000df00ff017b82 */ /* 0x000fe20000000800 */
[----:B------:R-:W0:Y:S07]  /*0010*/  S2R R0, SR_TID.X ;  /* 0x0000000000007919 */ /* 0x000e2e0000002100 */
[----:B------:R-:W0:Y:S01]  /*0020*/  S2UR UR4, SR_CTAID.X ;  /* 0x00000000000479c3 */ /* 0x000e220000002500 */
[----:B------:R-:W1:Y:S07]  /*0030*/  LDCU UR5, c[0x0][0x3a0] ;  /* 0x00007400ff0577ac */ /* 0x000e6e0008000800 */
[----:B------:R-:W0:Y:S02]  /*0040*/  LDC R9, c[0x0][0x360] ;  /* 0x0000d800ff097b82 */ /* 0x000e240000000800 */
[----:B0-----:R-:W-:-:S05]  /*0050*/  IMAD R9, R9, UR4, R0 ;  /* 0x0000000409097c24 */ /* 0x001fca000f8e0200 */
[----:B-1----:R-:W-:-:S13]  /*0060*/  ISETP.GE.AND P0, PT, R9, UR5, PT ;  /* 0x0000000509007c0c */ /* 0x002fda000bf06270 */
[----:B------:R-:W-:Y:S05]  /*0070*/  @P0 EXIT ;  /* 0x000000000000094d */ /* 0x000fea0003800000 */
[----:B------:R-:W0:Y:S01]  /*0080*/  LDC.64 R2, c[0x0][0x380] ;  /* 0x0000e000ff027b82 */ /* 0x000e220000000a00 */
[----:B------:R-:W1:Y:S01]  /*0090*/  LDCU.64 UR4, c[0x0][0x358] ;  /* 0x00006b00ff0477ac */ /* 0x000e620008000a00 */
[----:B------:R-:W2:Y:S01]  /*00a0*/  LDCU UR6, c[0x0][0x3a4] ;  /* 0x00007480ff0677ac */ /* 0x000ea20008000800 */
[----:B0-----:R-:W-:-:S05]  /*00b0*/  IMAD.WIDE R2, R9, 0x4, R2 ;  /* 0x0000000409027825 */ /* 0x001fca00078e0202 */
[----:B-1----:R-:W2:Y:S02]  /*00c0*/  LDG.E R11, desc[UR4][R2.64] ;  /* 0x00000004020b7981 */ /* 0x002ea4000c1e1900 */
[----:B--2---:R-:W-:-:S13]  /*00d0*/  FSETP.GT.AND P0, PT, |R11|, UR6, PT ;  /* 0x000000060b007c0b */ /* 0x004fda000bf04200 */
[----:B------:R-:W-:Y:S05]  /*00e0*/  @!P0 EXIT ;  /* 0x000000000000894d */ /* 0x000fea0003800000 */
[----:B------:R-:W0:Y:S01]  /*00f0*/  S2R R5, SR_LANEID ;  /* 0x0000000000057919 */ /* 0x000e220000000000 */
[----:B------:R-:W-:Y:S01]  /*0100*/  VOTEU.ANY UR6, UPT, PT ;  /* 0x0000000000067886 */ /* 0x000fe200038e0100 */
[----:B------:R-:W1:Y:S01]  /*0110*/  LDC.64 R2, c[0x0][0x398] ;  /* 0x0000e600ff027b82 */ /* 0x000e620000000a00 */
[----:B------:R-:W0:Y:S08]  /*0120*/  FLO.U32 R0, UR6 ;  /* 0x0000000600007d00 */ /* 0x000e3000080e0000 */
[----:B------:R-:W1:Y:S01]  /*0130*/  POPC R15, UR6 ;  /* 0x00000006000f7d09 */ /* 0x000e620008000000 */
[----:B0-----:R-:W-:Y:S01]  /*0140*/  ISETP.EQ.U32.AND P0, PT, R0, R5, PT ;  /* 0x000000050000720c */ /* 0x001fe20003f02070 */
[----:B------:R-:W0:Y:S01]  /*0150*/  S2R R6, SR_LTMASK ;  /* 0x0000000000067919 */ /* 0x000e220000003900 */
[----:B------:R-:W2:Y:S11]  /*0160*/  LDC.64 R4, c[0x0][0x388] ;  /* 0x0000e200ff047b82 */ /* 0x000eb60000000a00 */
[----:B-1----:R-:W3:Y:S01]  /*0170*/  @P0 ATOMG.E.ADD.STRONG.GPU PT, R3, desc[UR4][R2.64], R15 ;  /* 0x8000000f020309a8 */ /* 0x002ee200081ef104 */
[----:B0-----:R-:W-:-:S02]  /*0180*/  LOP3.LUT R8, R6, UR6, RZ, 0xc0, !PT ;  /* 0x0000000606087c12 */ /* 0x001fc4000f8ec0ff */
[----:B------:R-:W0:Y:S04]  /*0190*/  LDC.64 R6, c[0x0][0x390] ;  /* 0x0000e400ff067b82 */ /* 0x000e280000000a00 */
[----:B------:R-:W1:Y:S01]  /*01a0*/  POPC R8, R8 ;  /* 0x0000000800087309 */ /* 0x000e620000000000 */
[----:B---3--:R-:W1:Y:S02]  /*01b0*/  SHFL.IDX PT, R13, R3, R0, 0x1f ;  /* 0x00001f00030d7589 */ /* 0x008e6400000e0000 */
[----:B-1----:R-:W-:-:S05]  /*01c0*/  IADD3 R13, PT, PT, R13, R8, RZ ;  /* 0x000000080d0d7210 */ /* 0x002fca0007ffe0ff */
[----:B--2---:R-:W-:-:S04]  /*01d0*/  IMAD.WIDE R4, R13, 0x4, R4 ;  /* 0x000000040d047825 */ /* 0x004fc800078e0204 */
[----:B0-----:R-:W-:Y:S01]  /*01e0*/  IMAD.WIDE R6, R13, 0x4, R6 ;  /* 0x000000040d067825 */ /* 0x001fe200078e0206 */
[----:B------:R-:W-:Y:S04]  /*01f0*/  STG.E desc[UR4][R4.64], R9 ;  /* 0x0000000904007986 */ /* 0x000fe8000c101904 */
[----:B------:R-:W-:Y:S01]  /*0200*/  STG.E desc[UR4][R6.64], R11 ;  /* 0x0000000b06007986 */ /* 0x000fe2000c101904 */
[----:B------:R-:W-:Y:S05]  /*0210*/  EXIT ;  /* 0x000000000000794d */ /* 0x000fea0003800000 */
.L_x_10:
        /* <DEDUP_REMOVED lines=14> */
.L_x_47:


//--------------------- .text._Z33hierarchical_memory_access_kernelPfS_S_Pii --------------------------
	.section	.text._Z33hierarchical_memory_access_kernelPfS_S_Pii,"ax",@progbits
	.align	128
        .global         _Z33hierarchical_memory_access_kernelPfS_S_Pii
        .type           _Z33hierarchical_memory_access_kernelPfS_S_Pii,@function
        .size           _Z33hierarchical_memory_access_kernelPfS_S_Pii,(.L_x_48 - _Z33hierarchical_memory_access_kernelPfS_S_Pii)
        .other          _Z33hierarchical_memory_access_kernelPfS_S_Pii,@"STO_CUDA_ENTRY STV_DEFAULT"
_Z33hierarchical_memory_access_kernelPfS_S_Pii:
.text._Z33hierarchical_memory_access_kernelPfS_S_Pii:
[----:B------:R-:W-:Y:S01]  /*0000*/  LDC R1, c[0x0][0x37c] ;  /* 0x0000df00ff017b82 */ /* 0x000fe20000000800 */
[----:B------:R-:W0:Y:S07]  /*0010*/  S2R R6, SR_TID.X ;  /* 0x0000000000067919 */ /* 0x000e2e0000002100 */
[----:B------:R-:W0:Y:S01]  /*0020*/  S2UR UR4, SR_CTAID.X ;  /* 0x00000000000479c3 */ /* 0x000e220000002500 */
[----:B------:R-:W1:Y:S01]  /*0030*/  LDCU UR5, c[0x0][0x3a0] ;  /* 0x00007400ff0577ac */ /* 0x000e620008000800 */
[----:B------:R-:W2:Y:S06]  /*0040*/  LDCU.64 UR6, c[0x0][0x358] ;  /* 0x00006b00ff0677ac */ /* 0x000eac0008000a00 */
[----:B------:R-:W0:Y:S08]  /*0050*/  LDC R5, c[0x0][0x360] ;  /* 0x0000d800ff057b82 */ /* 0x000e300000000800 */
[----:B------:R-:W3:Y:S01]  /*0060*/  LDC.64 R2, c[0x0][0x398] ;  /* 0x0000e600ff027b82 */ /* 0x000ee20000000a00 */
[----:B0-----:R-:W-:-:S05]  /*0070*/  IMAD R5, R5, UR4, R6 ;  /* 0x0000000405057c24 */ /* 0x001fca000f8e0206 */
[C---:B-1----:R-:W-:Y:S01]  /*0080*/  ISETP.GE.AND P0, PT, R5.reuse, UR5, PT ;  /* 0x0000000505007c0c */ /* 0x042fe2000bf06270 */
[----:B---3--:R-:W-:-:S12]  /*0090*/  IMAD.WIDE R2, R5, 0x4, R2 ;  /* 0x0000000405027825 */ /* 0x008fd800078e0202 */
[----:B--2---:R-:W2:Y:S01]  /*00a0*/  @!P0 LDG.E R7, desc[UR6][R2.64] ;  /* 0x0000000602078981 */ /* 0x004ea2000c1e1900 */
[----:B------:R-:W2:Y:S08]  /*00b0*/  @!P0 LDC.64 R4, c[0x0][0x390] ;  /* 0x0000e400ff048b82 */ /* 0x000eb00000000a00 */
[----:B------:R-:W0:Y:S01]  /*00c0*/  S2UR UR5, SR_CgaCtaId ;  /* 0x00000000000579c3 */ /* 0x000e220000008800 */
[----:B--2---:R-:W-:-:S06]  /*00d0*/  @!P0 IMAD.WIDE R4, R7, 0x4, R4 ;  /* 0x0000000407048825 */ /* 0x004fcc00078e0204 */
[----:B------:R-:W2:Y:S01]  /*00e0*/  @!P0 LDG.E R5, desc[UR6][R4.64] ;  /* 0x0000000604058981 */ /* 0x000ea2000c1e1900 */
[----:B------:R-:W-:Y:S02]  /*00f0*/  UMOV UR4, 0x400 ;  /* 0x0000040000047882 */ /* 0x000fe40000000000 */
[----:B0-----:R-:W-:-:S06]  /*0100*/  ULEA UR4, UR5, UR4, 0x18 ;  /* 0x0000000405047291 */ /* 0x001fcc000f8ec0ff */
[----:B------:R-:W-:-:S05]  /*0110*/  LEA R0, R6, UR4, 0x2 ;  /* 0x0000000406007c11 */ /* 0x000fca000f8e10ff */
[----:B--2---:R0:W-:Y:S01]  /*0120*/  @!P0 STS [R0], R5 ;  /* 0x0000000500008388 */ /* 0x0041e20000000800 */
[----:B------:R-:W-:Y:S06]  /*0130*/  BAR.SYNC.DEFER_BLOCKING 0x0 ;  /* 0x0000000000007b1d */ /* 0x000fec0000010000 */
[----:B------:R-:W-:Y:S05]  /*0140*/  @P0 EXIT ;  /* 0x000000000000094d */ /* 0x000fea0003800000 */
[----:B------:R-:W2:Y:S01]  /*0150*/  LDG.E R3, desc[UR6][R2.64] ;  /* 0x0000000602037981 */ /* 0x000ea2000c1e1900 */
[----:B------:R-:W-:-:S03]  /*0160*/  LEA R4, R6, 0x4, 0x2 ;  /* 0x0000000406047811 */ /* 0x000fc600078e10ff */
[----:B0-----:R-:W-:Y:S01]  /*0170*/  LDS R0, [R0] ;  /* 0x0000000000007984 */ /* 0x001fe20000000800 */
[----:B------:R-:W-:Y:S02]  /*0180*/  LOP3.LUT R6, R4, 0xffc, RZ, 0xc0, !PT ;  /* 0x00000ffc04067812 */ /* 0x000fe400078ec0ff */
[----:B------:R-:W2:Y:S04]  /*0190*/  LDC.64 R4, c[0x0][0x390] ;  /* 0x0000e400ff047b82 */ /* 0x000ea80000000a00 */
[----:B------:R-:W0:Y:S02]  /*01a0*/  LDS R6, [R6+UR4] ;  /* 0x0000000406067984 */ /* 0x000e240008000800 */
[----:B0-----:R-:W-:-:S04]  /*01b0*/  FMUL R7, R6, 0.5 ;  /* 0x3f00000006077820 */ /* 0x001fc80000400000 */
[----:B------:R-:W-:Y:S01]  /*01c0*/  FFMA R7, R0, 1.5, R7 ;  /* 0x3fc0000000077823 */ /* 0x000fe20000000007 */
[----:B--2---:R-:W-:-:S05]  /*01d0*/  IMAD.WIDE R4, R3, 0x4, R4 ;  /* 0x0000000403047825 */ /* 0x004fca00078e0204 */
[----:B------:R-:W-:Y:S01]  /*01e0*/  STG.E desc[UR6][R4.64], R7 ;  /* 0x0000000704007986 */ /* 0x000fe2000c101906 */
[----:B------:R-:W-:Y:S05]  /*01f0*/  EXIT ;  /* 0x000000000000794d */ /* 0x000fea0003800000 */
.L_x_11:
        /* <DEDUP_REMOVED lines=16> */
.L_x_48:


//--------------------- .text._Z29memory_pool_allocation_kernelPvPmPbPS_S0_i --------------------------
	.section	.text._Z29memory_pool_allocation_kernelPvPmPbPS_S0_i,"ax",@progbits
	.align	128
        .global         _Z29memory_pool_allocation_kernelPvPmPbPS_S0_i
        .type           _Z29memory_pool_allocation_kernelPvPmPbPS_S0_i,@function
        .size           _Z29memory_pool_allocation_kernelPvPmPbPS_S0_i,(.L_x_49 - _Z29memory_pool_allocation_kernelPvPmPbPS_S0_i)
        .other          _Z29memory_pool_allocation_kernelPvPmPbPS_S0_i,@"STO_CUDA_ENTRY STV_DEFAULT"
_Z29memory_pool_allocation_kernelPvPmPbPS_S0_i:
.text._Z29memory_pool_allocation_kernelPvPmPbPS_S0_i:
[----:B------:R-:W-:Y:S01]  /*0000*/  LDC R1, c[0x0][0x37c] ;  /* 0x0000df00ff017b82 */ /* 0x000fe20000000800 */
[----:B------:R-:W0:Y:S07]  /*0010*/  S2R R0, SR_TID.X ;  /* 0x0000000000007919 */ /* 0x000e2e0000002100 */
[----:B------:R-:W0:Y:S08]  /*0020*/  S2UR UR4, SR_CTAID.X ;  /* 0x00000000000479c3 */ /* 0x000e300000002500 */
[----:B------:R-:W0:Y:S08]  /*0030*/  LDC R7, c[0x0][0x360] ;  /* 0x0000d800ff077b82 */ /* 0x000e300000000800 */
[----:B------:R-:W1:Y:S01]  /*0040*/  LDC R6, c[0x0][0x3a8] ;  /* 0x0000ea00ff067b82 */ /* 0x000e620000000800 */
[----:B0-----:R-:W-:-:S05]  /*0050*/  IMAD R7, R7, UR4, R0 ;  /* 0x0000000407077c24 */ /* 0x001fca000f8e0200 */
[----:B-1----:R-:W-:-:S13]  /*0060*/  ISETP.GE.AND P0, PT, R7, R6, PT ;  /* 0x000000060700720c */ /* 0x002fda0003f06270 */
[----:B------:R-:W-:Y:S05]  /*0070*/  @P0 EXIT ;  /* 0x000000000000094d */ /* 0x000fea0003800000 */
[----:B------:R-:W0:Y:S01]  /*0080*/  LDC.64 R2, c[0x0][0x3a0] ;  /* 0x0000e800ff027b82 */ /* 0x000e220000000a00 */
[----:B------:R-:W1:Y:S07]  /*0090*/  LDCU.64 UR4, c[0x0][0x358] ;  /* 0x00006b00ff0477ac */ /* 0x000e6e0008000a00 */
[----:B------:R-:W2:Y:S01]  /*00a0*/  LDC.64 R4, c[0x0][0x398] ;  /* 0x0000e600ff047b82 */ /* 0x000ea20000000a00 */
[----:B------:R-:W-:Y:S01]  /*00b0*/  ISETP.GE.AND P0, PT, R6, 0x1, PT ;  /* 0x000000010600780c */ /* 0x000fe20003f06270 */
[----:B0-----:R-:W-:-:S06]  /*00c0*/  IMAD.WIDE R2, R7, 0x8, R2 ;  /* 0x0000000807027825 */ /* 0x001fcc00078e0202 */
[----:B-1----:R-:W5:Y:S01]  /*00d0*/  LDG.E.64 R2, desc[UR4][R2.64] ;  /* 0x0000000402027981 */ /* 0x002f62000c1e1b00 */
[----:B--2---:R-:W-:-:S05]  /*00e0*/  IMAD.WIDE R4, R7, 0x8, R4 ;  /* 0x0000000807047825 */ /* 0x004fca00078e0204 */
[----:B------:R0:W-:Y:S01]  /*00f0*/  STG.E.64 desc[UR4][R4.64], RZ ;  /* 0x000000ff04007986 */ /* 0x0001e2000c101b04 */
[----:B------:R-:W-:Y:S05]  /*0100*/  @!P0 EXIT ;  /* 0x000000000000894d */ /* 0x000fea0003800000 */
[----:B------:R-:W1:Y:S01]  /*0110*/  LDC.64 R8, c[0x0][0x388] ;  /* 0x0000e200ff087b82 */ /* 0x000e620000000a00 */
[----:B------:R-:W-:Y:S01]  /*0120*/  IMAD.MOV.U32 R13, RZ, RZ, RZ ;  /* 0x000000ffff0d7224 */ /* 0x000fe200078e00ff */
[----:B------:R-:W2:Y:S01]  /*0130*/  LDCU UR10, c[0x0][0x3a8] ;  /* 0x00007500ff0a77ac */ /* 0x000ea20008000800 */
[----:B------:R-:W3:Y:S05]  /*0140*/  LDCU.64 UR6, c[0x0][0x390] ;  /* 0x00007200ff0677ac */ /* 0x000eea0008000a00 */
.L_x_15:
[----:B---3--:R-:W-:-:S05]  /*0150*/  IADD3 R10, P0, PT, R13, UR6, RZ ;  /* 0x000000060d0a7c10 */ /* 0x008fca000ff1e0ff */
[----:B------:R-:W-:-:S05]  /*0160*/  IMAD.X R11, RZ, RZ, UR7, P0 ;  /* 0x00000007ff0b7e24 */ /* 0x000fca00080e06ff */
[----:B------:R-:W3:Y:S01]  /*0170*/  LDG.E.U8 R0, desc[UR4][R10.64] ;  /* 0x000000040a007981 */ /* 0x000ee2000c1e1100 */
[----:B------:R-:W-:Y:S05]  /*0180*/  YIELD ;  /* 0x0000000000007946 */ /* 0x000fea0003800000 */
[----:B------:R-:W-:Y:S01]  /*0190*/  BSSY.RECONVERGENT B0, `(.L_x_12) ;  /* 0x000000d000007945 */ /* 0x000fe20003800200 */
[----:B---3--:R-:W-:-:S13]  /*01a0*/  ISETP.NE.AND P0, PT, R0, RZ, PT ;  /* 0x000000ff0000720c */ /* 0x008fda0003f05270 */
[----:B------:R-:W-:Y:S05]  /*01b0*/  @!P0 BRA `(.L_x_13) ;  /* 0x0000000000288947 */ /* 0x000fea0003800000 */
[----:B-1----:R-:W-:-:S06]  /*01c0*/  IMAD.WIDE.U32 R6, R13, 0x8, R8 ;  /* 0x000000080d067825 */ /* 0x002fcc00078e0008 */
[----:B------:R-:W3:Y:S02]  /*01d0*/  LDG.E.64 R6, desc[UR4][R6.64] ;  /* 0x0000000406067981 */ /* 0x000ee4000c1e1b00 */
[----:B---3-5:R-:W-:-:S04]  /*01e0*/  ISETP.GE.U32.AND P0, PT, R6, R2, PT ;  /* 0x000000020600720c */ /* 0x028fc80003f06070 */
[----:B------:R-:W-:-:S13]  /*01f0*/  ISETP.GE.U32.AND.EX P0, PT, R7, R3, PT, P0 ;  /* 0x000000030700720c */ /* 0x000fda0003f06100 */
[----:B------:R-:W-:Y:S05]  /*0200*/  @!P0 BRA `(.L_x_13) ;  /* 0x0000000000148947 */ /* 0x000fea0003800000 */
[----:B------:R-:W-:Y:S02]  /*0210*/  HFMA2 R7, -RZ, RZ, 0, 0 ;  /* 0x00000000ff077431 */ /* 0x000fe400000001ff */
[----:B------:R-:W-:-:S05]  /*0220*/  IMAD.MOV.U32 R6, RZ, RZ, 0x1 ;  /* 0x00000001ff067424 */ /* 0x000fca00078e00ff */
[----:B------:R-:W3:Y:S02]  /*0230*/  ATOMG.E.CAS.STRONG.GPU PT, R10, [R10], R6, R7 ;  /* 0x000000060a0a73a9 */ /* 0x000ee400001ee107 */
[----:B---3--:R-:W-:-:S13]  /*0240*/  ISETP.NE.AND P0, PT, R10, 0x1, PT ;  /* 0x000000010a00780c */ /* 0x008fda0003f05270 */
[----:B------:R-:W-:Y:S05]  /*0250*/  @!P0 BRA `(.L_x_14) ;  /* 0x0000000000148947 */ /* 0x000fea0003800000 */
.L_x_13:
[----:B--2---:R-:W-:Y:S05]  /*0260*/  BSYNC.RECONVERGENT B0 ;  /* 0x0000000000007941 */ /* 0x004fea0003800200 */
.L_x_12:
[----:B------:R-:W-:-:S05]  /*0270*/  VIADD R13, R13, 0x1 ;  /* 0x000000010d0d7836 */ /* 0x000fca0000000000 */
[----:B------:R-:W-:-:S13]  /*0280*/  ISETP.NE.AND P0, PT, R13, UR10, PT ;  /* 0x0000000a0d007c0c */ /* 0x000fda000bf05270 */
[----:B------:R-:W-:Y:S05]  /*0290*/  @P0 BRA `(.L_x_15) ;  /* 0xfffffffc00ac0947 */ /* 0x000fea000383ffff */
[----:B------:R-:W-:Y:S05]  /*02a0*/  EXIT ;  /* 0x000000000000794d */ /* 0x000fea0003800000 */
.L_x_14:
[----:B------:R-:W1:Y:S02]  /*02b0*/  LDCU.64 UR8, c[0x0][0x380] ;  /* 0x00007000ff0877ac */ /* 0x000e640008000a00 */
[----:B-1----:R-:W-:-:S04]  /*02c0*/  LEA R2, P0, R13, UR8, 0x14 ;  /* 0x000000080d027c11 */ /* 0x002fc8000f80a0ff */
[----:B------:R-:W-:-:S05]  /*02d0*/  IADD3.X R3, PT, PT, RZ, UR9, RZ, P0, !PT ;  /* 0x00000009ff037c10 */ /* 0x000fca00087fe4ff */
[----:B------:R-:W-:Y:S01]  /*02e0*/  STG.E.64 desc[UR4][R4.64], R2 ;  /* 0x0000000204007986 */ /* 0x000fe2000c101b04 */
[----:B--2---:R-:W-:Y:S05]  /*02f0*/  EXIT ;  /* 0x000000000000794d */ /* 0x004fea0003800000 */
.L_x_16:
        /* <DEDUP_REMOVED lines=16> */
.L_x_49:


//--------------------- .text._Z32cache_efficient_transpose_kernelPKfPfii --------------------------
	.section	.text._Z32cache_efficient_transpose_kernelPKfPfii,"ax",@progbits
	.align	128
        .global         _Z32cache_efficient_transpose_kernelPKfPfii
        .type           _Z32cache_efficient_transpose_kernelPKfPfii,@function
        .size           _Z32cache_efficient_transpose_kernelPKfPfii,(.L_x_50 - _Z32cache_efficient_transpose_kernelPKfPfii)
        .other          _Z32cache_efficient_transpose_kernelPKfPfii,@"STO_CUDA_ENTRY STV_DEFAULT"
_Z32cache_efficient_transpose_kernelPKfPfii:
.text._Z32cache_efficient_transpose_kernelPKfPfii:
[----:B------:R-:W-:Y:S01]  /*0000*/  LDC R1, c[0x0][0x37c] ;  /* 0x0000df00ff017b82 */ /* 0x000fe20000000800 */
[----:B------:R-:W0:Y:S01]  /*0010*/  S2R R8, SR_TID.Y ;  /* 0x0000000000087919 */ /* 0x000e220000002200 */
[----:B------:R-:W1:Y:S01]  /*0020*/  LDCU.64 UR6, c[0x0][0x390] ;  /* 0x00007200ff0677ac */ /* 0x000e620008000a00 */
[----:B------:R-:W0:Y:S01]  /*0030*/  S2R R9, SR_CTAID.Y ;  /* 0x0000000000097919 */ /* 0x000e220000002600 */
[----:B------:R-:W2:Y:S01]  /*0040*/  LDCU.64 UR4, c[0x0][0x358] ;  /* 0x00006b00ff0477ac */ /* 0x000ea20008000a00 */
[----:B------:R-:W3:Y:S01]  /*0050*/  S2R R7, SR_CTAID.X ;  /* 0x0000000000077919 */ /* 0x000ee20000002500 */
[----:B------:R-:W3:Y:S01]  /*0060*/  S2R R6, SR_TID.X ;  /* 0x0000000000067919 */ /* 0x000ee20000002100 */
[----:B0-----:R-:W-:-:S05]  /*0070*/  IMAD R5, R9, 0x20, R8 ;  /* 0x0000002009057824 */ /* 0x001fca00078e0208 */
[----:B-1----:R-:W-:Y:S01]  /*0080*/  ISETP.GE.AND P0, PT, R5, UR6, PT ;  /* 0x0000000605007c0c */ /* 0x002fe2000bf06270 */
[----:B---3--:R-:W-:-:S05]  /*0090*/  IMAD R0, R7, 0x20, R6 ;  /* 0x0000002007007824 */ /* 0x008fca00078e0206 */
[----:B------:R-:W-:-:S13]  /*00a0*/  ISETP.GE.OR P0, PT, R0, UR7, P0 ;  /* 0x0000000700007c0c */ /* 0x000fda0008706670 */
[----:B------:R-:W0:Y:S01]  /*00b0*/  @!P0 LDC.64 R2, c[0x0][0x380] ;  /* 0x0000e000ff028b82 */ /* 0x000e220000000a00 */
[----:B------:R-:W-:-:S04]  /*00c0*/  @!P0 IMAD R5, R5, UR7, R0 ;  /* 0x0000000705058c24 */ /* 0x000fc8000f8e0200 */
[----:B0-----:R-:W-:-:S06]  /*00d0*/  @!P0 IMAD.WIDE R2, R5, 0x4, R2 ;  /* 0x0000000405028825 */ /* 0x001fcc00078e0202 */
[----:B--2---:R-:W2:Y:S01]  /*00e0*/  @!P0 LDG.E R2, desc[UR4][R2.64] ;  /* 0x0000000402028981 */ /* 0x004ea2000c1e1900 */
[----:B------:R-:W-:Y:S01]  /*00f0*/  @!P0 MOV R0, 0x400 ;  /* 0x0000040000008802 */ /* 0x000fe20000000f00 */
[----:B------:R-:W-:Y:S01]  /*0100*/  IMAD R4, R9, 0x20, R6 ;  /* 0x0000002009047824 */ /* 0x000fe200078e0206 */
[----:B------:R-:W-:Y:S01]  /*0110*/  LEA R7, R7, R8, 0x5 ;  /* 0x0000000807077211 */ /* 0x000fe200078e28ff */
[----:B------:R-:W0:Y:S03]  /*0120*/  @!P0 S2R R5, SR_CgaCtaId ;  /* 0x0000000000058919 */ /* 0x000e260000008800 */
[----:B------:R-:W-:-:S04]  /*0130*/  ISETP.GE.AND P1, PT, R7, UR7, PT ;  /* 0x0000000707007c0c */ /* 0x000fc8000bf26270 */
[----:B------:R-:W-:Y:S02]  /*0140*/  ISETP.GE.OR P1, PT, R4, UR6, P1 ;  /* 0x0000000604007c0c */ /* 0x000fe40008f26670 */
[----:B0-----:R-:W-:-:S05]  /*0150*/  @!P0 LEA R0, R5, R0, 0x18 ;  /* 0x0000000005008211 */ /* 0x001fca00078ec0ff */
[----:B------:R-:W-:-:S05]  /*0160*/  @!P0 IMAD R0, R8, 0x84, R0 ;  /* 0x0000008408008824 */ /* 0x000fca00078e0200 */
[----:B------:R-:W-:-:S05]  /*0170*/  @!P0 LEA R5, R6, R0, 0x2 ;  /* 0x0000000006058211 */ /* 0x000fca00078e10ff */
[----:B--2---:R0:W-:Y:S01]  /*0180*/  @!P0 STS [R5], R2 ;  /* 0x0000000205008388 */ /* 0x0041e20000000800 */
[----:B------:R-:W-:Y:S06]  /*0190*/  BAR.SYNC.DEFER_BLOCKING 0x0 ;  /* 0x0000000000007b1d */ /* 0x000fec0000010000 */
[----:B------:R-:W-:Y:S05]  /*01a0*/  @P1 EXIT ;  /* 0x000000000000194d */ /* 0x000fea0003800000 */
[----:B------:R-:W1:Y:S01]  /*01b0*/  S2R R3, SR_CgaCtaId ;  /* 0x0000000000037919 */ /* 0x000e620000008800 */
[----:B------:R-:W-:Y:S01]  /*01c0*/  MOV R0, 0x400 ;  /* 0x0000040000007802 */ /* 0x000fe20000000f00 */
[----:B------:R-:W-:-:S03]  /*01d0*/  IMAD R7, R7, UR6, R4 ;  /* 0x0000000607077c24 */ /* 0x000fc6000f8e0204 */
[----:B-1----:R-:W-:-:S05]  /*01e0*/  LEA R3, R3, R0, 0x18 ;  /* 0x0000000003037211 */ /* 0x002fca00078ec0ff */
[----:B------:R-:W-:Y:S02]  /*01f0*/  IMAD R0, R6, 0x84, R3 ;  /* 0x0000008406007824 */ /* 0x000fe400078e0203 */
[----:B0-----:R-:W0:Y:S02]  /*0200*/  LDC.64 R2, c[0x0][0x388] ;  /* 0x0000e200ff027b82 */ /* 0x001e240000000a00 */
[----:B------:R-:W-:-:S05]  /*0210*/  IMAD R0, R8, 0x4, R0 ;  /* 0x0000000408007824 */ /* 0x000fca00078e0200 */
[----:B------:R-:W1:Y:S01]  /*0220*/  LDS R5, [R0] ;  /* 0x0000000000057984 */ /* 0x000e620000000800 */
[----:B0-----:R-:W-:-:S05]  /*0230*/  IMAD.WIDE R2, R7, 0x4, R2 ;  /* 0x0000000407027825 */ /* 0x001fca00078e0202 */
[----:B-1----:R-:W-:Y:S01]  /*0240*/  STG.E desc[UR4][R2.64], R5 ;  /* 0x0000000502007986 */ /* 0x002fe2000c101904 */
[----:B------:R-:W-:Y:S05]  /*0250*/  EXIT ;  /* 0x000000000000794d */ /* 0x000fea0003800000 */
.L_x_17:
        /* <DEDUP_REMOVED lines=10> */
.L_x_50:


//--------------------- .text._Z32streaming_data_processing_kernelPKfPfS1_S1_ii --------------------------
	.section	.text._Z32streaming_data_processing_kernelPKfPfS1_S1_ii,"ax",@progbits
	.align	128
        .global         _Z32streaming_data_processing_kernelPKfPfS1_S1_ii
        .type           _Z32streaming_data_processing_kernelPKfPfS1_S1_ii,@function
        .size           _Z32streaming_data_processing_kernelPKfPfS1_S1_ii,(.L_x_51 - _Z32streaming_data_processing_kernelPKfPfS1_S1_ii)
        .other          _Z32streaming_data_processing_kernelPKfPfS1_S1_ii,@"STO_CUDA_ENTRY STV_DEFAULT"
_Z32streaming_data_processing_kernelPKfPfS1_S1_ii:
.text._Z32streaming_data_processing_kernelPKfPfS1_S1_ii:
        /* <DEDUP_REMOVED lines=11> */
[----:B------:R-:W3:Y:S01]  /*00b0*/  LDCU.128 UR4, c[0x0][0x390] ;  /* 0x00007200ff0477ac */ /* 0x000ee20008000c00 */
[----:B0-----:R-:W-:-:S06]  /*00c0*/  IMAD.WIDE R2, R7, 0x4, R2 ;  /* 0x0000000407027825 */ /* 0x001fcc00078e0202 */
[----:B-1----:R-:W4:Y:S01]  /*00d0*/  LDG.E R2, desc[UR10][R2.64] ;  /* 0x0000000a02027981 */ /* 0x002f22000c1e1900 */
[----:B--2---:R-:W-:Y:S02]  /*00e0*/  ULOP3.LUT UR8, UR12, 0x1, URZ, 0xc0, !UPT ;  /* 0x000000010c087892 */ /* 0x004fe4000f8ec0ff */
[----:B------:R-:W-:Y:S02]  /*00f0*/  UISETP.GE.AND UP1, UPT, UR12, 0x1, UPT ;  /* 0x000000010c00788c */ /* 0x000fe4000bf26270 */
[----:B------:R-:W-:-:S04]  /*0100*/  UISETP.NE.U32.AND UP0, UPT, UR8, 0x1, UPT ;  /* 0x000000010800788c */ /* 0x000fc8000bf05070 */
[----:B---3--:R-:W-:Y:S02]  /*0110*/  USEL UR8, UR6, UR4, !UP0 ;  /* 0x0000000406087287 */ /* 0x008fe4000c000000 */
[----:B------:R-:W-:Y:S02]  /*0120*/  USEL UR9, UR7, UR5, !UP0 ;  /* 0x0000000507097287 */ /* 0x000fe4000c000000 */
[----:B------:R-:W-:Y:S02]  /*0130*/  USEL UR4, UR4, UR6, !UP0 ;  /* 0x0000000604047287 */ /* 0x000fe4000c000000 */
[----:B------:R-:W-:Y:S01]  /*0140*/  MOV R4, UR8 ;  /* 0x0000000800047c02 */ /* 0x000fe20008000f00 */
[----:B------:R-:W-:Y:S01]  /*0150*/  USEL UR5, UR5, UR7, !UP0 ;  /* 0x0000000705057287 */ /* 0x000fe2000c000000 */
[----:B------:R-:W-:-:S03]  /*0160*/  MOV R5, UR9 ;  /* 0x0000000900057c02 */ /* 0x000fc60008000f00 */
[----:B------:R-:W-:-:S04]  /*0170*/  IMAD.WIDE R4, R7, 0x4, R4 ;  /* 0x0000000407047825 */ /* 0x000fc800078e0204 */
[----:B----4-:R-:W-:-:S05]  /*0180*/  FADD R9, R2, R2 ;  /* 0x0000000202097221 */ /* 0x010fca0000000000 */
[----:B------:R0:W-:Y:S01]  /*0190*/  STG.E desc[UR10][R4.64], R9 ;  /* 0x0000000904007986 */ /* 0x0001e2000c10190a */
[----:B------:R-:W-:Y:S05]  /*01a0*/  BRA.U !UP1, `(.L_x_18) ;  /* 0x0000000109247547 */ /* 0x000fea000b800000 */
[----:B------:R-:W-:Y:S01]  /*01b0*/  MOV R2, UR4 ;  /* 0x0000000400027c02 */ /* 0x000fe20008000f00 */
[----:B0-----:R-:W0:Y:S01]  /*01c0*/  LDC.64 R4, c[0x0][0x388] ;  /* 0x0000e200ff047b82 */ /* 0x001e220000000a00 */
[----:B------:R-:W-:-:S03]  /*01d0*/  MOV R3, UR5 ;  /* 0x0000000500037c02 */ /* 0x000fc60008000f00 */
[----:B------:R-:W-:-:S06]  /*01e0*/  IMAD.WIDE R2, R7, 0x4, R2 ;  /* 0x0000000407027825 */ /* 0x000fcc00078e0202 */
[----:B------:R-:W2:Y:S01]  /*01f0*/  LDG.E R2, desc[UR10][R2.64] ;  /* 0x0000000a02027981 */ /* 0x000ea2000c1e1900 */
[----:B0-----:R-:W-:-:S04]  /*0200*/  IMAD.WIDE R4, R7, 0x4, R4 ;  /* 0x0000000407047825 */ /* 0x001fc800078e0204 */
[----:B--2---:R-:W-:-:S05]  /*0210*/  FFMA R9, R2, 0.5, R9 ;  /* 0x3f00000002097823 */ /* 0x004fca0000000009 */
[----:B------:R-:W-:Y:S01]  /*0220*/  STG.E desc[UR10][R4.64], R9 ;  /* 0x0000000904007986 */ /* 0x000fe2000c10190a */
[----:B------:R-:W-:Y:S05]  /*0230*/  EXIT ;  /* 0x000000000000794d */ /* 0x000fea0003800000 */
.L_x_18:
[----:B------:R-:W1:Y:S02]  /*0240*/  LDC.64 R2, c[0x0][0x388] ;  /* 0x0000e200ff027b82 */ /* 0x000e640000000a00 */
[----:B-1----:R-:W-:-:S05]  /*0250*/  IMAD.WIDE R2, R7, 0x4, R2 ;  /* 0x0000000407027825 */ /* 0x002fca00078e0202 */
[----:B------:R-:W-:Y:S01]  /*0260*/  STG.E desc[UR10][R2.64], R9 ;  /* 0x0000000902007986 */ /* 0x000fe2000c10190a */
[----:B------:R-:W-:Y:S05]  /*0270*/  EXIT ;  /* 0x000000000000794d */ /* 0x000fea0003800000 */
.L_x_19:
        /* <DEDUP_REMOVED lines=16> */
.L_x_51:


//--------------------- .text._Z32memory_coalesced_matrix_multiplyPKfS0_Pfiii --------------------------
	.section	.text._Z32memory_coalesced_matrix_multiplyPKfS0_Pfiii,"ax",@progbits
	.align	128
        .global         _Z32memory_coalesced_matrix_multiplyPKfS0_Pfiii
        .type           _Z32memory_coalesced_matrix_multiplyPKfS0_Pfiii,@function
        .size           _Z32memory_coalesced_matrix_multiplyPKfS0_Pfiii,(.L_x_52 - _Z32memory_coalesced_matrix_multiplyPKfS0_Pfiii)
        .other          _Z32memory_coalesced_matrix_multiplyPKfS0_Pfiii,@"STO_CUDA_ENTRY STV_DEFAULT"
_Z32memory_coalesced_matrix_multiplyPKfS0_Pfiii:
.text._Z32memory_coalesced_matrix_multiplyPKfS0_Pfiii:
[----:B------:R-:W-:Y:S01]  /*0000*/  LDC R1, c[0x0][0x37c] ;  /* 0x0000df00ff017b82 */ /* 0x000fe20000000800 */
[----:B------:R-:W0:Y:S01]  /*0010*/  S2R R0, SR_CTAID.Y ;  /* 0x0000000000007919 */ /* 0x000e220000002600 */
[----:B------:R-:W1:Y:S01]  /*0020*/  LDCU UR5, c[0x0][0x3a0] ;  /* 0x00007400ff0577ac */ /* 0x000e620008000800 */
[----:B------:R-:W-:Y:S01]  /*0030*/  HFMA2 R18, -RZ, RZ, 0, 0 ;  /* 0x00000000ff127431 */ /* 0x000fe200000001ff */
[----:B------:R-:W0:Y:S01]  /*0040*/  S2R R4, SR_TID.Y ;  /* 0x0000000000047919 */ /* 0x000e220000002200 */
[----:B------:R-:W2:Y:S01]  /*0050*/  LDCU.64 UR6, c[0x0][0x358] ;  /* 0x00006b00ff0677ac */ /* 0x000ea20008000a00 */
[----:B------:R-:W3:Y:S01]  /*0060*/  S2R R12, SR_CTAID.X ;  /* 0x00000000000c7919 */ /* 0x000ee20000002500 */
[----:B------:R-:W3:Y:S01]  /*0070*/  S2R R13, SR_TID.X ;  /* 0x00000000000d7919 */ /* 0x000ee20000002100 */
[----:B-1----:R-:W-:Y:S01]  /*0080*/  UISETP.GE.AND UP0, UPT, UR5, 0x1, UPT ;  /* 0x000000010500788c */ /* 0x002fe2000bf06270 */
[----:B0-----:R-:W-:Y:S02]  /*0090*/  LEA R0, R0, R4, 0x5 ;  /* 0x0000000400007211 */ /* 0x001fe400078e28ff */
[----:B---3--:R-:W-:-:S06]  /*00a0*/  LEA R7, R12, R13, 0x5 ;  /* 0x0000000d0c077211 */ /* 0x008fcc00078e28ff */
[----:B--2---:R-:W-:Y:S05]  /*00b0*/  BRA.U !UP0, `(.L_x_20) ;  /* 0x00000009082c7547 */ /* 0x004fea000b800000 */
[----:B------:R-:W0:Y:S01]  /*00c0*/  S2R R10, SR_CgaCtaId ;  /* 0x00000000000a7919 */ /* 0x000e220000008800 */
[----:B------:R-:W1:Y:S01]  /*00d0*/  LDCU UR8, c[0x0][0x39c] ;  /* 0x00007380ff0877ac */ /* 0x000e620008000800 */
[----:B------:R-:W2:Y:S01]  /*00e0*/  LDC R6, c[0x0][0x39c] ;  /* 0x0000e700ff067b82 */ /* 0x000ea20000000800 */
[----:B------:R-:W-:Y:S01]  /*00f0*/  MOV R5, 0x400 ;  /* 0x0000040000057802 */ /* 0x000fe20000000f00 */
[----:B------:R-:W-:Y:S01]  /*0100*/  UIADD3 UR4, UPT, UPT, UR5, 0x1f, URZ ;  /* 0x0000001f05047890 */ /* 0x000fe2000fffe0ff */
[----:B------:R-:W-:Y:S01]  /*0110*/  MOV R18, RZ ;  /* 0x000000ff00127202 */ /* 0x000fe20000000f00 */
[----:B------:R-:W3:Y:S01]  /*0120*/  LDCU UR10, c[0x0][0x3a0] ;  /* 0x00007400ff0a77ac */ /* 0x000ee20008000800 */
[----:B------:R-:W-:-:S03]  /*0130*/  IADD3 R8, PT, PT, R5, 0x1080, RZ ;  /* 0x0000108005087810 */ /* 0x000fc60007ffe0ff */
[----:B------:R-:W4:Y:S01]  /*0140*/  LDC.64 R2, c[0x0][0x380] ;  /* 0x0000e000ff027b82 */ /* 0x000f220000000a00 */
[----:B------:R-:W-:Y:S01]  /*0150*/  USHF.R.U32.HI UR4, URZ, 0x5, UR4 ;  /* 0x00000005ff047899 */ /* 0x000fe20008011604 */
[----:B------:R-:W0:Y:S03]  /*0160*/  LDCU UR9, c[0x0][0x398] ;  /* 0x00007300ff0977ac */ /* 0x000e260008000800 */
[----:B------:R-:W-:Y:S01]  /*0170*/  UIADD3 UR4, UPT, UPT, -UR4, URZ, URZ ;  /* 0x000000ff04047290 */ /* 0x000fe2000fffe1ff */
[----:B-1----:R-:W-:-:S05]  /*0180*/  IMAD R9, R4, UR8, R13 ;  /* 0x0000000804097c24 */ /* 0x002fca000f8e020d */
[----:B------:R-:W-:Y:S02]  /*0190*/  LEA R9, R12, R9, 0x5 ;  /* 0x000000090c097211 */ /* 0x000fe400078e28ff */
[C---:B0-----:R-:W-:Y:S02]  /*01a0*/  LEA R5, R10.reuse, R5, 0x18 ;  /* 0x000000050a057211 */ /* 0x041fe400078ec0ff */
[----:B------:R-:W-:-:S03]  /*01b0*/  LEA R10, R10, R8, 0x18 ;  /* 0x000000080a0a7211 */ /* 0x000fc600078ec0ff */
[----:B------:R-:W-:Y:S01]  /*01c0*/  IMAD R8, R4, 0x84, R5 ;  /* 0x0000008404087824 */ /* 0x000fe200078e0205 */
[----:B------:R-:W-:Y:S01]  /*01d0*/  LEA R11, R13, R10, 0x2 ;  /* 0x0000000a0d0b7211 */ /* 0x000fe200078e10ff */
[----:B------:R-:W-:-:S03]  /*01e0*/  IMAD R5, R0, UR5, R13 ;  /* 0x0000000500057c24 */ /* 0x000fc6000f8e020d */
[----:B------:R-:W-:Y:S01]  /*01f0*/  LEA R12, R13, R8, 0x2 ;  /* 0x000000080d0c7211 */ /* 0x000fe200078e10ff */
[----:B---3--:R-:W-:-:S07]  /*0200*/  IMAD R10, R4, 0x84, R11 ;  /* 0x00000084040a7824 */ /* 0x008fce00078e020b */
.L_x_21:
[----:B--2---:R-:W-:Y:S01]  /*0210*/  ISETP.GE.AND P0, PT, R7, R6, PT ;  /* 0x000000060700720c */ /* 0x004fe20003f06270 */
[----:B------:R-:W-:Y:S01]  /*0220*/  HFMA2 R21, -RZ, RZ, 0, 0 ;  /* 0x00000000ff157431 */ /* 0x000fe200000001ff */
[----:B------:R-:W-:Y:S01]  /*0230*/  ISETP.GE.AND P1, PT, R13, UR10, PT ;  /* 0x0000000a0d007c0c */ /* 0x000fe2000bf26270 */
[----:B----4-:R-:W-:Y:S01]  /*0240*/  IMAD.WIDE R14, R5, 0x4, R2 ;  /* 0x00000004050e7825 */ /* 0x010fe200078e0202 */
[----:B------:R-:W-:Y:S02]  /*0250*/  ISETP.GE.OR P0, PT, R4, UR10, P0 ;  /* 0x0000000a04007c0c */ /* 0x000fe40008706670 */
[----:B------:R-:W-:Y:S02]  /*0260*/  ISETP.GE.OR P1, PT, R0, UR9, P1 ;  /* 0x0000000900007c0c */ /* 0x000fe40008f26670 */
[----:B------:R-:W-:-:S09]  /*0270*/  MOV R19, RZ ;  /* 0x000000ff00137202 */ /* 0x000fd20000000f00 */
[----:B------:R-:W0:Y:S02]  /*0280*/  @!P0 LDC.64 R16, c[0x0][0x388] ;  /* 0x0000e200ff108b82 */ /* 0x000e240000000a00 */
[----:B------:R-:W2:Y:S01]  /*0290*/  @!P1 LDG.E R19, desc[UR6][R14.64] ;  /* 0x000000060e139981 */ /* 0x000ea2000c1e1900 */
[----:B0-----:R-:W-:-:S05]  /*02a0*/  @!P0 IMAD.WIDE R16, R9, 0x4, R16 ;  /* 0x0000000409108825 */ /* 0x001fca00078e0210 */
[----:B------:R-:W3:Y:S04]  /*02b0*/  @!P0 LDG.E R21, desc[UR6][R16.64] ;  /* 0x0000000610158981 */ /* 0x000ee8000c1e1900 */
[----:B--2---:R-:W-:Y:S04]  /*02c0*/  STS [R12], R19 ;  /* 0x000000130c007388 */ /* 0x004fe80000000800 */
[----:B---3--:R-:W-:Y:S01]  /*02d0*/  STS [R10], R21 ;  /* 0x000000150a007388 */ /* 0x008fe20000000800 */
[----:B------:R-:W-:Y:S06]  /*02e0*/  BAR.SYNC.DEFER_BLOCKING 0x0 ;  /* 0x0000000000007b1d */ /* 0x000fec0000010000 */
[----:B------:R-:W-:Y:S04]  /*02f0*/  LDS R23, [R8] ;  /* 0x0000000008177984 */ /* 0x000fe80000000800 */
[----:B------:R-:W0:Y:S04]  /*0300*/  LDS R20, [R11] ;  /* 0x000000000b147984 */ /* 0x000e280000000800 */
[----:B------:R-:W-:Y:S04]  /*0310*/  LDS R27, [R8+0x4] ;  /* 0x00000400081b7984 */ /* 0x000fe80000000800 */
[----:B------:R-:W1:Y:S04]  /*0320*/  LDS R26, [R11+0x84] ;  /* 0x000084000b1a7984 */ /* 0x000e680000000800 */
[----:B------:R-:W-:Y:S04]  /*0330*/  LDS R24, [R8+0x8] ;  /* 0x0000080008187984 */ /* 0x000fe80000000800 */
[----:B------:R-:W2:Y:S04]  /*0340*/  LDS R25, [R11+0x108] ;  /* 0x000108000b197984 */ /* 0x000ea80000000800 */
[----:B------:R-:W-:Y:S04]  /*0350*/  LDS R14, [R8+0xc] ;  /* 0x00000c00080e7984 */ /* 0x000fe80000000800 */
[----:B------:R-:W3:Y:S04]  /*0360*/  LDS R15, [R11+0x18c] ;  /* 0x00018c000b0f7984 */ /* 0x000ee80000000800 */
[----:B------:R-:W-:Y:S04]  /*0370*/  LDS R16, [R8+0x10] ;  /* 0x0000100008107984 */ /* 0x000fe80000000800 */
[----:B------:R-:W4:Y:S04]  /*0380*/  LDS R17, [R11+0x210] ;  /* 0x000210000b117984 */ /* 0x000f280000000800 */
[----:B------:R-:W-:Y:S01]  /*0390*/  LDS R22, [R8+0x14] ;  /* 0x0000140008167984 */ /* 0x000fe20000000800 */
[----:B0-----:R-:W-:-:S03]  /*03a0*/  FFMA R20, R23, R20, R18 ;  /* 0x0000001417147223 */ /* 0x001fc60000000012 */
[----:B------:R-:W-:Y:S04]  /*03b0*/  LDS R19, [R11+0x318] ;  /* 0x000318000b137984 */ /* 0x000fe80000000800 */
[----:B------:R-:W0:Y:S04]  /*03c0*/  LDS R23, [R11+0x294] ;  /* 0x000294000b177984 */ /* 0x000e280000000800 */
[----:B------:R-:W5:Y:S01]  /*03d0*/  LDS R18, [R8+0x18] ;  /* 0x0000180008127984 */ /* 0x000f620000000800 */
[----:B-1----:R-:W-:-:S03]  /*03e0*/  FFMA R27, R27, R26, R20 ;  /* 0x0000001a1b1b7223 */ /* 0x002fc60000000014 */
[----:B------:R-:W-:Y:S04]  /*03f0*/  LDS R20, [R8+0x1c] ;  /* 0x00001c0008147984 */ /* 0x000fe80000000800 */
[----:B------:R-:W1:Y:S01]  /*0400*/  LDS R21, [R11+0x39c] ;  /* 0x00039c000b157984 */ /* 0x000e620000000800 */
[----:B--2---:R-:W-:-:S03]  /*0410*/  FFMA R25, R24, R25, R27 ;  /* 0x0000001918197223 */ /* 0x004fc6000000001b */
[----:B------:R-:W-:Y:S01]  /*0420*/  LDS R24, [R8+0x24] ;  /* 0x0000240008187984 */ /* 0x000fe20000000800 */
[----:B---3--:R-:W-:-:S03]  /*0430*/  FFMA R25, R14, R15, R25 ;  /* 0x0000000f0e197223 */ /* 0x008fc60000000019 */
[----:B------:R-:W-:Y:S04]  /*0440*/  LDS R14, [R8+0x20] ;  /* 0x00002000080e7984 */ /* 0x000fe80000000800 */
[----:B------:R-:W2:Y:S01]  /*0450*/  LDS R15, [R11+0x420] ;  /* 0x000420000b0f7984 */ /* 0x000ea20000000800 */
[----:B----4-:R-:W-:-:S03]  /*0460*/  FFMA R17, R16, R17, R25 ;  /* 0x0000001110117223 */ /* 0x010fc60000000019 */
[----:B------:R-:W3:Y:S04]  /*0470*/  LDS R25, [R11+0x4a4] ;  /* 0x0004a4000b197984 */ /* 0x000ee80000000800 */
[----:B------:R-:W-:Y:S01]  /*0480*/  LDS R16, [R8+0x28] ;  /* 0x0000280008107984 */ /* 0x000fe20000000800 */
[----:B0-----:R-:W-:-:S03]  /*0490*/  FFMA R23, R22, R23, R17 ;  /* 0x0000001716177223 */ /* 0x001fc60000000011 */
[----:B------:R-:W0:Y:S01]  /*04a0*/  LDS R17, [R11+0x528] ;  /* 0x000528000b117984 */ /* 0x000e220000000800 */
[----:B-----5:R-:W-:-:S03]  /*04b0*/  FFMA R23, R18, R19, R23 ;  /* 0x0000001312177223 */ /* 0x020fc60000000017 */
[----:B------:R-:W-:Y:S04]  /*04c0*/  LDS R18, [R8+0x2c] ;  /* 0x00002c0008127984 */ /* 0x000fe80000000800 */
[----:B------:R-:W4:Y:S01]  /*04d0*/  LDS R19, [R11+0x5ac] ;  /* 0x0005ac000b137984 */ /* 0x000f220000000800 */
[----:B-1----:R-:W-:-:S03]  /*04e0*/  FFMA R27, R20, R21, R23 ;  /* 0x00000015141b7223 */ /* 0x002fc60000000017 */
[----:B------:R-:W-:Y:S04]  /*04f0*/  LDS R20, [R8+0x30] ;  /* 0x0000300008147984 */ /* 0x000fe80000000800 */
[----:B------:R-:W1:Y:S04]  /*0500*/  LDS R21, [R11+0x630] ;  /* 0x000630000b157984 */ /* 0x000e680000000800 */
[----:B------:R-:W-:Y:S04]  /*0510*/  LDS R22, [R8+0x34] ;  /* 0x0000340008167984 */ /* 0x000fe80000000800 */
[----:B------:R-:W5:Y:S01]  /*0520*/  LDS R23, [R11+0x6b4] ;  /* 0x0006b4000b177984 */ /* 0x000f620000000800 */
[----:B--2---:R-:W-:-:S03]  /*0530*/  FFMA R15, R14, R15, R27 ;  /* 0x0000000f0e0f7223 */ /* 0x004fc6000000001b */
[----:B------:R-:W-:Y:S01]  /*0540*/  LDS R14, [R8+0x38] ;  /* 0x00003800080e7984 */ /* 0x000fe20000000800 */
[----:B---3--:R-:W-:-:S03]  /*0550*/  FFMA R25, R24, R25, R15 ;  /* 0x0000001918197223 */ /* 0x008fc6000000000f */
[----:B------:R-:W2:Y:S04]  /*0560*/  LDS R15, [R11+0x738] ;  /* 0x000738000b0f7984 */ /* 0x000ea80000000800 */
[----:B------:R-:W-:Y:S01]  /*0570*/  LDS R24, [R8+0x48] ;  /* 0x0000480008187984 */ /* 0x000fe20000000800 */
[----:B0-----:R-:W-:-:S03]  /*0580*/  FFMA R25, R16, R17, R25 ;  /* 0x0000001110197223 */ /* 0x001fc60000000019 */
[----:B------:R-:W-:Y:S04]  /*0590*/  LDS R16, [R8+0x3c] ;  /* 0x00003c0008107984 */ /* 0x000fe80000000800 */
[----:B------:R-:W0:Y:S01]  /*05a0*/  LDS R17, [R11+0x7bc] ;  /* 0x0007bc000b117984 */ /* 0x000e220000000800 */
[----:B----4-:R-:W-:-:S03]  /*05b0*/  FFMA R25, R18, R19, R25 ;  /* 0x0000001312197223 */ /* 0x010fc60000000019 */
[----:B------:R-:W-:Y:S04]  /*05c0*/  LDS R18, [R8+0x40] ;  /* 0x0000400008127984 */ /* 0x000fe80000000800 */
[----:B------:R-:W3:Y:S01]  /*05d0*/  LDS R19, [R11+0x840] ;  /* 0x000840000b137984 */ /* 0x000ee20000000800 */
[----:B-1----:R-:W-:-:S03]  /*05e0*/  FFMA R25, R20, R21, R25 ;  /* 0x0000001514197223 */ /* 0x002fc60000000019 */
[----:B------:R-:W-:Y:S04]  /*05f0*/  LDS R20, [R8+0x44] ;  /* 0x0000440008147984 */ /* 0x000fe80000000800 */
[----:B------:R-:W1:Y:S01]  /*0600*/  LDS R21, [R11+0x8c4] ;  /* 0x0008c4000b157984 */ /* 0x000e620000000800 */
[----:B-----5:R-:W-:-:S03]  /*0610*/  FFMA R27, R22, R23, R25 ;  /* 0x00000017161b7223 */ /* 0x020fc60000000019 */
[----:B------:R-:W4:Y:S04]  /*0620*/  LDS R25, [R11+0x948] ;  /* 0x000948000b197984 */ /* 0x000f280000000800 */
[----:B------:R-:W-:Y:S04]  /*0630*/  LDS R22, [R8+0x4c] ;  /* 0x00004c0008167984 */ /* 0x000fe80000000800 */
[----:B------:R-:W5:Y:S01]  /*0640*/  LDS R23, [R11+0x9cc] ;  /* 0x0009cc000b177984 */ /* 0x000f620000000800 */
[----:B--2---:R-:W-:-:S03]  /*0650*/  FFMA R15, R14, R15, R27 ;  /* 0x0000000f0e0f7223 */ /* 0x004fc6000000001b */
[----:B------:R-:W-:Y:S01]  /*0660*/  LDS R14, [R8+0x50] ;  /* 0x00005000080e7984 */ /* 0x000fe20000000800 */
[----:B0-----:R-:W-:-:S03]  /*0670*/  FFMA R17, R16, R17, R15 ;  /* 0x0000001110117223 */ /* 0x001fc6000000000f */
[----:B------:R-:W0:Y:S04]  /*0680*/  LDS R15, [R11+0xa50] ;  /* 0x000a50000b0f7984 */ /* 0x000e280000000800 */
[----:B------:R-:W-:Y:S01]  /*0690*/  LDS R16, [R8+0x54] ;  /* 0x0000540008107984 */ /* 0x000fe20000000800 */
[----:B---3--:R-:W-:-:S03]  /*06a0*/  FFMA R19, R18, R19, R17 ;  /* 0x0000001312137223 */ /* 0x008fc60000000011 */
[----:B------:R-:W2:Y:S04]  /*06b0*/  LDS R17, [R11+0xad4] ;  /* 0x000ad4000b117984 */ /* 0x000ea80000000800 */
[----:B------:R-:W-:Y:S01]  /*06c0*/  LDS R18, [R8+0x58] ;  /* 0x0000580008127984 */ /* 0x000fe20000000800 */
[----:B-1----:R-:W-:-:S03]  /*06d0*/  FFMA R21, R20, R21, R19 ;  /* 0x0000001514157223 */ /* 0x002fc60000000013 */
[----:B------:R-:W1:Y:S01]  /*06e0*/  LDS R19, [R11+0xb58] ;  /* 0x000b58000b137984 */ /* 0x000e620000000800 */
[----:B----4-:R-:W-:-:S03]  /*06f0*/  FFMA R25, R24, R25, R21 ;  /* 0x0000001918197223 */ /* 0x010fc60000000015 */
[----:B------:R-:W-:Y:S04]  /*0700*/  LDS R20, [R8+0x5c] ;  /* 0x00005c0008147984 */ /* 0x000fe80000000800 */
[----:B------:R-:W3:Y:S01]  /*0710*/  LDS R21, [R11+0xbdc] ;  /* 0x000bdc000b157984 */ /* 0x000ee20000000800 */
[----:B-----5:R-:W-:-:S03]  /*0720*/  FFMA R27, R22, R23, R25 ;  /* 0x00000017161b7223 */ /* 0x020fc60000000019 */
[----:B------:R-:W-:Y:S04]  /*0730*/  LDS R24, [R8+0x60] ;  /* 0x0000600008187984 */ /* 0x000fe80000000800 */
[----:B------:R-:W4:Y:S04]  /*0740*/  LDS R25, [R11+0xc60] ;  /* 0x000c60000b197984 */ /* 0x000f280000000800 */
[----:B------:R-:W-:Y:S04]  /*0750*/  LDS R23, [R8+0x64] ;  /* 0x0000640008177984 */ /* 0x000fe80000000800 */
[----:B------:R-:W5:Y:S01]  /*0760*/  LDS R22, [R11+0xce4] ;  /* 0x000ce4000b167984 */ /* 0x000f620000000800 */
[----:B0-----:R-:W-:-:S03]  /*0770*/  FFMA R15, R14, R15, R27 ;  /* 0x0000000f0e0f7223 */ /* 0x001fc6000000001b */
[----:B------:R-:W-:Y:S01]  /*0780*/  LDS R14, [R8+0x68] ;  /* 0x00006800080e7984 */ /* 0x000fe20000000800 */
[----:B--2---:R-:W-:-:S03]  /*0790*/  FFMA R17, R16, R17, R15 ;  /* 0x0000001110117223 */ /* 0x004fc6000000000f */
[----:B------:R-:W0:Y:S04]  /*07a0*/  LDS R15, [R11+0xd68] ;  /* 0x000d68000b0f7984 */ /* 0x000e280000000800 */
[----:B------:R-:W-:Y:S01]  /*07b0*/  LDS R16, [R8+0x6c] ;  /* 0x00006c0008107984 */ /* 0x000fe20000000800 */
[----:B-1----:R-:W-:-:S03]  /*07c0*/  FFMA R19, R18, R19, R17 ;  /* 0x0000001312137223 */ /* 0x002fc60000000011 */
[----:B------:R-:W1:Y:S04]  /*07d0*/  LDS R17, [R11+0xdec] ;  /* 0x000dec000b117984 */ /* 0x000e680000000800 */
[----:B------:R-:W-:Y:S01]  /*07e0*/  LDS R18, [R8+0x70] ;  /* 0x0000700008127984 */ /* 0x000fe20000000800 */
[----:B---3--:R-:W-:-:S03]  /*07f0*/  FFMA R21, R20, R21, R19 ;  /* 0x0000001514157223 */ /* 0x008fc60000000013 */
[----:B------:R-:W2:Y:S04]  /*0800*/  LDS R19, [R11+0xe70] ;  /* 0x000e70000b137984 */ /* 0x000ea80000000800 */
[----:B------:R-:W-:Y:S01]  /*0810*/  LDS R20, [R8+0x74] ;  /* 0x0000740008147984 */ /* 0x000fe20000000800 */
[----:B----4-:R-:W-:-:S03]  /*0820*/  FFMA R24, R24, R25, R21 ;  /* 0x0000001918187223 */ /* 0x010fc60000000015 */
[----:B------:R-:W3:Y:S04]  /*0830*/  LDS R21, [R11+0xef4] ;  /* 0x000ef4000b157984 */ /* 0x000ee80000000800 */
[----:B------:R-:W-:Y:S01]  /*0840*/  LDS R25, [R11+0xf78] ;  /* 0x000f78000b197984 */ /* 0x000fe20000000800 */
[----:B-----5:R-:W-:-:S03]  /*0850*/  FFMA R27, R23, R22, R24 ;  /* 0x00000016171b7223 */ /* 0x020fc60000000018 */
[----:B------:R-:W4:Y:S04]  /*0860*/  LDS R24, [R8+0x78] ;  /* 0x0000780008187984 */ /* 0x000f280000000800 */
[----:B------:R-:W-:Y:S04]  /*0870*/  LDS R22, [R8+0x7c] ;  /* 0x00007c0008167984 */ /* 0x000fe80000000800 */
[----:B------:R-:W5:Y:S01]  /*0880*/  LDS R23, [R11+0xffc] ;  /* 0x000ffc000b177984 */ /* 0x000f620000000800 */
[----:B0-----:R-:W-:Y:S01]  /*0890*/  FFMA R15, R14, R15, R27 ;  /* 0x0000000f0e0f7223 */ /* 0x001fe2000000001b */
[----:B------:R-:W-:-:S03]  /*08a0*/  UIADD3 UR4, UPT, UPT, UR4, 0x1, URZ ;  /* 0x0000000104047890 */ /* 0x000fc6000fffe0ff */
[----:B-1----:R-:W-:Y:S01]  /*08b0*/  FFMA R15, R16, R17, R15 ;  /* 0x00000011100f7223 */ /* 0x002fe2000000000f */
[----:B------:R-:W-:-:S03]  /*08c0*/  UISETP.NE.AND UP0, UPT, UR4, URZ, UPT ;  /* 0x000000ff0400728c */ /* 0x000fc6000bf05270 */
[----:B--2---:R-:W-:-:S04]  /*08d0*/  FFMA R15, R18, R19, R15 ;  /* 0x00000013120f7223 */ /* 0x004fc8000000000f */
[----:B---3--:R-:W-:Y:S01]  /*08e0*/  FFMA R15, R20, R21, R15 ;  /* 0x00000015140f7223 */ /* 0x008fe2000000000f */
[----:B------:R-:W-:Y:S02]  /*08f0*/  IADD3 R5, PT, PT, R5, 0x20, RZ ;  /* 0x0000002005057810 */ /* 0x000fe40007ffe0ff */
[----:B------:R-:W-:Y:S01]  /*0900*/  IADD3 R13, PT, PT, R13, 0x20, RZ ;  /* 0x000000200d0d7810 */ /* 0x000fe20007ffe0ff */
[----:B----4-:R-:W-:Y:S01]  /*0910*/  FFMA R15, R24, R25, R15 ;  /* 0x00000019180f7223 */ /* 0x010fe2000000000f */
[----:B------:R-:W-:Y:S02]  /*0920*/  IADD3 R4, PT, PT, R4, 0x20, RZ ;  /* 0x0000002004047810 */ /* 0x000fe40007ffe0ff */
[----:B------:R-:W-:Y:S01]  /*0930*/  LEA R9, R6, R9, 0x5 ;  /* 0x0000000906097211 */ /* 0x000fe200078e28ff */
[----:B-----5:R-:W-:Y:S01]  /*0940*/  FFMA R18, R22, R23, R15 ;  /* 0x0000001716127223 */ /* 0x020fe2000000000f */
[----:B------:R-:W-:Y:S06]  /*0950*/  BAR.SYNC.DEFER_BLOCKING 0x0 ;  /* 0x0000000000007b1d */ /* 0x000fec0000010000 */
[----:B------:R-:W-:Y:S05]  /*0960*/  BRA.U UP0, `(.L_x_21) ;  /* 0xfffffff900287547 */ /* 0x000fea000b83ffff */
.L_x_20:
[----:B------:R-:W0:Y:S02]  /*0970*/  LDCU.64 UR4, c[0x0][0x398] ;  /* 0x00007300ff0477ac */ /* 0x000e240008000a00 */
[----:B0-----:R-:W-:-:S04]  /*0980*/  ISETP.GE.AND P0, PT, R7, UR5, PT ;  /* 0x0000000507007c0c */ /* 0x001fc8000bf06270 */
[----:B------:R-:W-:-:S13]  /*0990*/  ISETP.GE.OR P0, PT, R0, UR4, P0 ;  /* 0x0000000400007c0c */ /* 0x000fda0008706670 */
[----:B------:R-:W-:Y:S05]  /*09a0*/  @P0 EXIT ;  /* 0x000000000000094d */ /* 0x000fea0003800000 */
[----:B------:R-:W0:Y:S01]  /*09b0*/  LDC.64 R2, c[0x0][0x390] ;  /* 0x0000e400ff027b82 */ /* 0x000e220000000a00 */
[----:B------:R-:W-:-:S04]  /*09c0*/  IMAD R7, R0, UR5, R7 ;  /* 0x0000000500077c24 */ /* 0x000fc8000f8e0207 */
[----:B0-----:R-:W-:-:S05]  /*09d0*/  IMAD.WIDE.U32 R2, R7, 0x4, R2 ;  /* 0x0000000407027825 */ /* 0x001fca00078e0002 */
[----:B------:R-:W-:Y:S01]  /*09e0*/  STG.E desc[UR6][R2.64], R18 ;  /* 0x0000001202007986 */ /* 0x000fe2000c101906 */
[----:B------:R-:W-:Y:S05]  /*09f0*/  EXIT ;  /* 0x000000000000794d */ /* 0x000fea0003800000 */
.L_x_22:
        /* <DEDUP_REMOVED lines=16> */
.L_x_52:


//--------------------- .text._Z33sparse_matrix_construction_kernelPKfPiS1_Pfiif --------------------------
	.section	.text._Z33sparse_matrix_construction_kernelPKfPiS1_Pfiif,"ax",@progbits
	.align	128
        .global         _Z33sparse_matrix_construction_kernelPKfPiS1_Pfiif
        .type           _Z33sparse_matrix_construction_kernelPKfPiS1_Pfiif,@function
        .size           _Z33sparse_matrix_construction_kernelPKfPiS1_Pfiif,(.L_x_53 - _Z33sparse_matrix_construction_kernelPKfPiS1_Pfiif)
        .other          _Z33sparse_matrix_construction_kernelPKfPiS1_Pfiif,@"STO_CUDA_ENTRY STV_DEFAULT"
_Z33sparse_matrix_construction_kernelPKfPiS1_Pfiif:
.text._Z33sparse_matrix_construction_kernelPKfPiS1_Pfiif:
[----:B------:R-:W-:Y:S01]  /*0000*/  LDC R1, c[0x0][0x37c] ;  /* 0x0000df00ff017b82 */ /* 0x000fe20000000800 */
[----:B------:R-:W0:Y:S07]  /*0010*/  S2R R0, SR_TID.X ;  /* 0x0000000000007919 */ /* 0x000e2e0000002100 */
[----:B------:R-:W0:Y:S01]  /*0020*/  S2UR UR4, SR_CTAID.X ;  /* 0x00000000000479c3 */ /* 0x000e220000002500 */
[----:B------:R-:W1:Y:S01]  /*0030*/  LDCU UR11, c[0x0][0x3a0] ;  /* 0x00007400ff0b77ac */ /* 0x000e620008000800 */
[----:B------:R-:W-:Y:S01]  /*0040*/  BSSY.RECONVERGENT B0, `(.L_x_23) ;  /* 0x00000b6000007945 */ /* 0x000fe20003800200 */
[----:B------:R-:W2:Y:S05]  /*0050*/  LDCU.64 UR12, c[0x0][0x358] ;  /* 0x00006b00ff0c77ac */ /* 0x000eaa0008000a00 */
[----:B------:R-:W0:Y:S08]  /*0060*/  LDC R7, c[0x0][0x360] ;  /* 0x0000d800ff077b82 */ /* 0x000e300000000800 */
[----:B------:R-:W3:Y:S01]  /*0070*/  LDC.64 R4, c[0x0][0x388] ;  /* 0x0000e200ff047b82 */ /* 0x000ee20000000a00 */
[----:B0-----:R-:W-:-:S05]  /*0080*/  IMAD R7, R7, UR4, R0 ;  /* 0x0000000407077c24 */ /* 0x001fca000f8e0200 */
[C---:B-1----:R-:W-:Y:S01]  /*0090*/  ISETP.GE.AND P0, PT, R7.reuse, UR11, PT ;  /* 0x0000000b07007c0c */ /* 0x042fe2000bf06270 */
[----:B---3--:R-:W-:-:S12]  /*00a0*/  IMAD.WIDE R2, R7, 0x4, R4 ;  /* 0x0000000407027825 */ /* 0x008fd800078e0204 */
[----:B--2---:R-:W-:Y:S05]  /*00b0*/  @P0 BRA `(.L_x_24) ;  /* 0x0000000800b80947 */ /* 0x004fea0003800000 */
[----:B------:R-:W0:Y:S01]  /*00c0*/  LDCU UR7, c[0x0][0x3a4] ;  /* 0x00007480ff0777ac */ /* 0x000e220008000800 */
[----:B------:R-:W-:Y:S01]  /*00d0*/  IMAD.MOV.U32 R11, RZ, RZ, RZ ;  /* 0x000000ffff0b7224 */ /* 0x000fe200078e00ff */
[----:B0-----:R-:W-:-:S09]  /*00e0*/  UISETP.GE.AND UP0, UPT, UR7, 0x1, UPT ;  /* 0x000000010700788c */ /* 0x001fd2000bf06270 */
[----:B------:R-:W-:Y:S05]  /*00f0*/  BRA.U !UP0, `(.L_x_25) ;  /* 0x0000000908a47547 */ /* 0x000fea000b800000 */
[----:B------:R-:W-:Y:S02]  /*0100*/  UISETP.GE.U32.AND UP1, UPT, UR7, 0x10, UPT ;  /* 0x000000100700788c */ /* 0x000fe4000bf26070 */
[----:B------:R-:W-:Y:S01]  /*0110*/  IMAD R0, R7, UR7, RZ ;  /* 0x0000000707007c24 */ /* 0x000fe2000f8e02ff */
[----:B------:R-:W-:Y:S01]  /*0120*/  ULOP3.LUT UR10, UR7, 0xf, URZ, 0xc0, !UPT ;  /* 0x0000000f070a7892 */ /* 0x000fe2000f8ec0ff */
[----:B------:R-:W-:Y:S01]  /*0130*/  IMAD.MOV.U32 R11, RZ, RZ, RZ ;  /* 0x000000ffff0b7224 */ /* 0x000fe200078e00ff */
[----:B------:R-:W-:Y:S02]  /*0140*/  UMOV UR4, URZ ;  /* 0x000000ff00047c82 */ /* 0x000fe40008000000 */
[----:B------:R-:W-:Y:S02]  /*0150*/  UISETP.NE.AND UP0, UPT, UR10, URZ, UPT ;  /* 0x000000ff0a00728c */ /* 0x000fe4000bf05270 */
[----:B------:R-:W-:Y:S09]  /*0160*/  BRA.U !UP1, `(.L_x_26) ;  /* 0x00000005093c7547 */ /* 0x000ff2000b800000 */
[----:B------:R-:W0:Y:S01]  /*0170*/  LDCU.64 UR8, c[0x0][0x380] ;  /* 0x00007000ff0877ac */ /* 0x000e220008000a00 */
[----:B------:R-:W-:Y:S02]  /*0180*/  HFMA2 R11, -RZ, RZ, 0, 0 ;  /* 0x00000000ff0b7431 */ /* 0x000fe400000001ff */
[----:B------:R-:W-:Y:S01]  /*0190*/  IMAD.MOV.U32 R6, RZ, RZ, R0 ;  /* 0x000000ffff067224 */ /* 0x000fe200078e0000 */
[----:B------:R-:W-:Y:S01]  /*01a0*/  ULOP3.LUT UR4, UR7, 0x7ffffff0, URZ, 0xc0, !UPT ;  /* 0x7ffffff007047892 */ /* 0x000fe2000f8ec0ff */
[----:B------:R-:W1:Y:S01]  /*01b0*/  LDCU UR14, c[0x0][0x3a8] ;  /* 0x00007500ff0e77ac */ /* 0x000e620008000800 */
[----:B0-----:R-:W-:Y:S02]  /*01c0*/  UIADD3 UR5, UP1, UPT, UR8, 0x20, URZ ;  /* 0x0000002008057890 */ /* 0x001fe4000ff3e0ff */
[----:B------:R-:W-:Y:S02]  /*01d0*/  UIADD3 UR8, UPT, UPT, -UR4, URZ, URZ ;  /* 0x000000ff04087290 */ /* 0x000fe4000fffe1ff */
[----:B------:R-:W-:-:S12]  /*01e0*/  UIADD3.X UR6, UPT, UPT, URZ, UR9, URZ, UP1, !UPT ;  /* 0x00000009ff067290 */ /* 0x000fd80008ffe4ff */
.L_x_27:
[----:B------:R-:W-:Y:S01]  /*01f0*/  MOV R9, UR6 ;  /* 0x0000000600097c02 */ /* 0x000fe20008000f00 */
[----:B------:R-:W-:-:S04]  /*0200*/  IMAD.U32 R8, RZ, RZ, UR5 ;  /* 0x00000005ff087e24 */ /* 0x000fc8000f8e00ff */
[----:B------:R-:W-:-:S05]  /*0210*/  IMAD.WIDE R8, R6, 0x4, R8 ;  /* 0x0000000406087825 */ /* 0x000fca00078e0208 */
[----:B------:R-:W1:Y:S04]  /*0220*/  LDG.E R26, desc[UR12][R8.64+-0x20] ;  /* 0xffffe00c081a7981 */ /* 0x000e68000c1e1900 */
[----:B------:R-:W2:Y:S04]  /*0230*/  LDG.E R22, desc[UR12][R8.64+-0x1c] ;  /* 0xffffe40c08167981 */ /* 0x000ea8000c1e1900 */
[----:B------:R-:W3:Y:S04]  /*0240*/  LDG.E R23, desc[UR12][R8.64+-0x18] ;  /* 0xffffe80c08177981 */ /* 0x000ee8000c1e1900 */
[----:B------:R-:W4:Y:S04]  /*0250*/  LDG.E R24, desc[UR12][R8.64+-0x14] ;  /* 0xffffec0c08187981 */ /* 0x000f28000c1e1900 */
[----:B------:R-:W5:Y:S04]  /*0260*/  LDG.E R25, desc[UR12][R8.64+-0x10] ;  /* 0xfffff00c08197981 */ /* 0x000f68000c1e1900 */
        /* <DEDUP_REMOVED lines=10> */
[----:B------:R0:W5:Y:S01]  /*0310*/  LDG.E R21, desc[UR12][R8.64+0x1c] ;  /* 0x00001c0c08157981 */ /* 0x000162000c1e1900 */
[----:B------:R-:W-:Y:S01]  /*0320*/  UIADD3 UR8, UPT, UPT, UR8, 0x10, URZ ;  /* 0x0000001008087890 */ /* 0x000fe2000fffe0ff */
[----:B------:R-:W-:-:S03]  /*0330*/  VIADD R6, R6, 0x10 ;  /* 0x0000001006067836 */ /* 0x000fc60000000000 */
[----:B------:R-:W-:Y:S01]  /*0340*/  UISETP.NE.AND UP1, UPT, UR8, URZ, UPT ;  /* 0x000000ff0800728c */ /* 0x000fe2000bf25270 */
[----:B-1----:R-:W-:Y:S02]  /*0350*/  FSETP.GT.AND P2, PT, |R26|, UR14, PT ;  /* 0x0000000e1a007c0b */ /* 0x002fe4000bf44200 */
[----:B--2---:R-:W-:Y:S01]  /*0360*/  FSETP.GT.AND P1, PT, |R22|, UR14, PT ;  /* 0x0000000e16007c0b */ /* 0x004fe2000bf24200 */
[----:B------:R-:W-:-:S10]  /*0370*/  VIADD R22, R11, 0x1 ;  /* 0x000000010b167836 */ /* 0x000fd40000000000 */
[----:B------:R-:W-:Y:S01]  /*0380*/  @!P2 IMAD.MOV R22, RZ, RZ, R11 ;  /* 0x000000ffff16a224 */ /* 0x000fe200078e020b */
[----:B---3--:R-:W-:-:S04]  /*0390*/  FSETP.GT.AND P2, PT, |R23|, UR14, PT ;  /* 0x0000000e17007c0b */ /* 0x008fc8000bf44200 */
[----:B------:R-:W-:Y:S01]  /*03a0*/  IADD3 R11, PT, PT, R22, 0x1, RZ ;  /* 0x00000001160b7810 */ /* 0x000fe20007ffe0ff */
[----:B------:R-:W-:Y:S01]  /*03b0*/  @!P1 IMAD.MOV R11, RZ, RZ, R22 ;  /* 0x000000ffff0b9224 */ /* 0x000fe200078e0216 */
[----:B----4-:R-:W-:-:S03]  /*03c0*/  FSETP.GT.AND P1, PT, |R24|, UR14, PT ;  /* 0x0000000e18007c0b */ /* 0x010fc6000bf24200 */
[----:B------:R-:W-:-:S04]  /*03d0*/  VIADD R22, R11, 0x1 ;  /* 0x000000010b167836 */ /* 0x000fc80000000000 */
[----:B------:R-:W-:Y:S02]  /*03e0*/  @!P2 IADD3 R22, PT, PT, R11, RZ, RZ ;  /* 0x000000ff0b16a210 */ /* 0x000fe40007ffe0ff */
[----:B-----5:R-:W-:-:S03]  /*03f0*/  FSETP.GT.AND P2, PT, |R25|, UR14, PT ;  /* 0x0000000e19007c0b */ /* 0x020fc6000bf44200 */
[----:B0-----:R-:W-:Y:S02]  /*0400*/  VIADD R8, R22, 0x1 ;  /* 0x0000000116087836 */ /* 0x001fe40000000000 */
[----:B------:R-:W-:Y:S01]  /*0410*/  @!P1 IMAD.MOV R8, RZ, RZ, R22 ;  /* 0x000000ffff089224 */ /* 0x000fe200078e0216 */
[----:B------:R-:W-:-:S04]  /*0420*/  FSETP.GT.AND P1, PT, |R20|, UR14, PT ;  /* 0x0000000e14007c0b */ /* 0x000fc8000bf24200 */
[----:B------:R-:W-:-:S03]  /*0430*/  IADD3 R9, PT, PT, R8, 0x1, RZ ;  /* 0x0000000108097810 */ /* 0x000fc60007ffe0ff */
[----:B------:R-:W-:Y:S01]  /*0440*/  @!P2 IMAD.MOV R9, RZ, RZ, R8 ;  /* 0x000000ffff09a224 */ /* 0x000fe200078e0208 */
[----:B------:R-:W-:-:S03]  /*0450*/  FSETP.GT.AND P2, PT, |R19|, UR14, PT ;  /* 0x0000000e13007c0b */ /* 0x000fc6000bf44200 */
[C---:B------:R-:W-:Y:S02]  /*0460*/  VIADD R8, R9.reuse, 0x1 ;  /* 0x0000000109087836 */ /* 0x040fe40000000000 */
[----:B------:R-:W-:Y:S02]  /*0470*/  @!P1 IADD3 R8, PT, PT, R9, RZ, RZ ;  /* 0x000000ff09089210 */ /* 0x000fe40007ffe0ff */
[----:B------:R-:W-:-:S03]  /*0480*/  FSETP.GT.AND P1, PT, |R18|, UR14, PT ;  /* 0x0000000e12007c0b */ /* 0x000fc6000bf24200 */
[----:B------:R-:W-:-:S03]  /*0490*/  VIADD R9, R8, 0x1 ;  /* 0x0000000108097836 */ /* 0x000fc60000000000 */
[----:B------:R-:W-:Y:S01]  /*04a0*/  @!P2 IMAD.MOV R9, RZ, RZ, R8 ;  /* 0x000000ffff09a224 */ /* 0x000fe200078e0208 */
[----:B------:R-:W-:-:S04]  /*04b0*/  FSETP.GT.AND P2, PT, |R17|, UR14, PT ;  /* 0x0000000e11007c0b */ /* 0x000fc8000bf44200 */
[----:B------:R-:W-:Y:S02]  /*04c0*/  IADD3 R8, PT, PT, R9, 0x1, RZ ;  /* 0x0000000109087810 */ /* 0x000fe40007ffe0ff */
[----:B------:R-:W-:Y:S01]  /*04d0*/  @!P1 IMAD.MOV R8, RZ, RZ, R9 ;  /* 0x000000ffff089224 */ /* 0x000fe200078e0209 */
[----:B------:R-:W-:-:S03]  /*04e0*/  FSETP.GT.AND P1, PT, |R16|, UR14, PT ;  /* 0x0000000e10007c0b */ /* 0x000fc6000bf24200 */
[----:B------:R-:W-:-:S03]  /*04f0*/  VIADD R9, R8, 0x1 ;  /* 0x0000000108097836 */ /* 0x000fc60000000000 */
[----:B------:R-:W-:Y:S02]  /*0500*/  @!P2 IADD3 R9, PT, PT, R8, RZ, RZ ;  /* 0x000000ff0809a210 */ /* 0x000fe40007ffe0ff */
[----:B------:R-:W-:-:S03]  /*0510*/  FSETP.GT.AND P2, PT, |R15|, UR14, PT ;  /* 0x0000000e0f007c0b */ /* 0x000fc6000bf44200 */
[----:B------:R-:W-:Y:S02]  /*0520*/  VIADD R8, R9, 0x1 ;  /* 0x0000000109087836 */ /* 0x000fe40000000000 */
[----:B------:R-:W-:Y:S01]  /*0530*/  @!P1 IMAD.MOV R8, RZ, RZ, R9 ;  /* 0x000000ffff089224 */ /* 0x000fe200078e0209 */
[----:B------:R-:W-:-:S04]  /*0540*/  FSETP.GT.AND P1, PT, |R14|, UR14, PT ;  /* 0x0000000e0e007c0b */ /* 0x000fc8000bf24200 */
[----:B------:R-:W-:-:S03]  /*0550*/  IADD3 R9, PT, PT, R8, 0x1, RZ ;  /* 0x0000000108097810 */ /* 0x000fc60007ffe0ff */
[----:B------:R-:W-:Y:S01]  /*0560*/  @!P2 IMAD.MOV R9, RZ, RZ, R8 ;  /* 0x000000ffff09a224 */ /* 0x000fe200078e0208 */
[----:B------:R-:W-:-:S04]  /*0570*/  FSETP.GT.AND P2, PT, |R13|, UR14, PT ;  /* 0x0000000e0d007c0b */ /* 0x000fc8000bf44200 */
[----:B------:R-:W-:Y:S01]  /*0580*/  IADD3 R8, PT, PT, R9, 0x1, RZ ;  /* 0x0000000109087810 */ /* 0x000fe20007ffe0ff */
        /* <DEDUP_REMOVED lines=9> */
[----:B------:R-:W-:-:S05]  /*0620*/  @!P2 IMAD.MOV R9, RZ, RZ, R8 ;  /* 0x000000ffff09a224 */ /* 0x000fca00078e0208 */
[C---:B------:R-:W-:Y:S02]  /*0630*/  IADD3 R11, PT, PT, R9.reuse, 0x1, RZ ;  /* 0x00000001090b7810 */ /* 0x040fe40007ffe0ff */
[----:B------:R-:W-:Y:S01]  /*0640*/  @!P1 IADD3 R11, PT, PT, R9, RZ, RZ ;  /* 0x000000ff090b9210 */ /* 0x000fe20007ffe0ff */
[----:B------:R-:W-:Y:S06]  /*0650*/  BRA.U UP1, `(.L_x_27) ;  /* 0xfffffff901e47547 */ /* 0x000fec000b83ffff */
.L_x_26:
[----:B------:R-:W-:Y:S05]  /*0660*/  BRA.U !UP0, `(.L_x_25) ;  /* 0x0000000508487547 */ /* 0x000fea000b800000 */
[----:B------:R-:W-:Y:S02]  /*0670*/  UISETP.GE.U32.AND UP0, UPT, UR10, 0x8, UPT ;  /* 0x000000080a00788c */ /* 0x000fe4000bf06070 */
[----:B------:R-:W-:-:S04]  /*0680*/  ULOP3.LUT UR6, UR7, 0x7, URZ, 0xc0, !UPT ;  /* 0x0000000707067892 */ /* 0x000fc8000f8ec0ff */
[----:B------:R-:W-:-:S03]  /*0690*/  UISETP.NE.AND UP1, UPT, UR6, URZ, UPT ;  /* 0x000000ff0600728c */ /* 0x000fc6000bf25270 */
[----:B------:R-:W-:Y:S08]  /*06a0*/  BRA.U !UP0, `(.L_x_28) ;  /* 0x0000000108947547 */ /* 0x000ff0000b800000 */
[----:B------:R-:W0:Y:S01]  /*06b0*/  LDC.64 R8, c[0x0][0x380] ;  /* 0x0000e000ff087b82 */ /* 0x000e220000000a00 */
[----:B------:R-:W-:Y:S01]  /*06c0*/  VIADD R13, R0, UR4 ;  /* 0x00000004000d7c36 */ /* 0x000fe20008000000 */
[----:B------:R-:W1:Y:S03]  /*06d0*/  LDCU UR5, c[0x0][0x3a8] ;  /* 0x00007500ff0577ac */ /* 0x000e660008000800 */
[----:B0-----:R-:W-:-:S05]  /*06e0*/  IMAD.WIDE R8, R13, 0x4, R8 ;  /* 0x000000040d087825 */ /* 0x001fca00078e0208 */
[----:B------:R-:W1:Y:S04]  /*06f0*/  LDG.E R17, desc[UR12][R8.64] ;  /* 0x0000000c08117981 */ /* 0x000e68000c1e1900 */
[----:B------:R-:W2:Y:S04]  /*0700*/  LDG.E R6, desc[UR12][R8.64+0x4] ;  /* 0x0000040c08067981 */ /* 0x000ea8000c1e1900 */
[----:B------:R-:W3:Y:S04]  /*0710*/  LDG.E R10, desc[UR12][R8.64+0x8] ;  /* 0x0000080c080a7981 */ /* 0x000ee8000c1e1900 */
[----:B------:R-:W4:Y:S04]  /*0720*/  LDG.E R12, desc[UR12][R8.64+0xc] ;  /* 0x00000c0c080c7981 */ /* 0x000f28000c1e1900 */
[----:B------:R-:W5:Y:S04]  /*0730*/  LDG.E R13, desc[UR12][R8.64+0x10] ;  /* 0x0000100c080d7981 */ /* 0x000f68000c1e1900 */
[----:B------:R-:W5:Y:S04]  /*0740*/  LDG.E R14, desc[UR12][R8.64+0x14] ;  /* 0x0000140c080e7981 */ /* 0x000f68000c1e1900 */
[----:B------:R-:W5:Y:S04]  /*0750*/  LDG.E R15, desc[UR12][R8.64+0x18] ;  /* 0x0000180c080f7981 */ /* 0x000f68000c1e1900 */
[----:B------:R0:W5:Y:S01]  /*0760*/  LDG.E R16, desc[UR12][R8.64+0x1c] ;  /* 0x00001c0c08107981 */ /* 0x000162000c1e1900 */
[----:B------:R-:W-:Y:S01]  /*0770*/  UIADD3 UR4, UPT, UPT, UR4, 0x8, URZ ;  /* 0x0000000804047890 */ /* 0x000fe2000fffe0ff */
[----:B-1----:R-:W-:-:S02]  /*0780*/  FSETP.GT.AND P2, PT, |R17|, UR5, PT ;  /* 0x0000000511007c0b */ /* 0x002fc4000bf44200 */
[----:B--2---:R-:W-:Y:S02]  /*0790*/  FSETP.GT.AND P1, PT, |R6|, UR5, PT ;  /* 0x0000000506007c0b */ /* 0x004fe4000bf24200 */
[----:B------:R-:W-:-:S09]  /*07a0*/  IADD3 R6, PT, PT, R11, 0x1, RZ ;  /* 0x000000010b067810 */ /* 0x000fd20007ffe0ff */
[----:B------:R-:W-:Y:S01]  /*07b0*/  @!P2 IMAD.MOV R6, RZ, RZ, R11 ;  /* 0x000000ffff06a224 */ /* 0x000fe200078e020b */
[----:B---3--:R-:W-:-:S04]  /*07c0*/  FSETP.GT.AND P2, PT, |R10|, UR5, PT ;  /* 0x000000050a007c0b */ /* 0x008fc8000bf44200 */
[----:B------:R-:W-:Y:S01]  /*07d0*/  IADD3 R10, PT, PT, R6, 0x1, RZ ;  /* 0x00000001060a7810 */ /* 0x000fe20007ffe0ff */
[----:B------:R-:W-:Y:S01]  /*07e0*/  @!P1 IMAD.MOV R10, RZ, RZ, R6 ;  /* 0x000000ffff0a9224 */ /* 0x000fe200078e0206 */
[----:B----4-:R-:W-:-:S04]  /*07f0*/  FSETP.GT.AND P1, PT, |R12|, UR5, PT ;  /* 0x000000050c007c0b */ /* 0x010fc8000bf24200 */
[----:B------:R-:W-:-:S03]  /*0800*/  IADD3 R6, PT, PT, R10, 0x1, RZ ;  /* 0x000000010a067810 */ /* 0x000fc60007ffe0ff */
[----:B------:R-:W-:Y:S01]  /*0810*/  @!P2 IMAD.MOV R6, RZ, RZ, R10 ;  /* 0x000000ffff06a224 */ /* 0x000fe200078e020a */
[----:B-----5:R-:W-:-:S04]  /*0820*/  FSETP.GT.AND P2, PT, |R13|, UR5, PT ;  /* 0x000000050d007c0b */ /* 0x020fc8000bf44200 */
[----:B0-----:R-:W-:Y:S01]  /*0830*/  IADD3 R8, PT, PT, R6, 0x1, RZ ;  /* 0x0000000106087810 */ /* 0x001fe20007ffe0ff */
        /* <DEDUP_REMOVED lines=10> */
[----:B------:R-:W-:Y:S01]  /*08e0*/  IADD3 R11, PT, PT, R6, 0x1, RZ ;  /* 0x00000001060b7810 */ /* 0x000fe20007ffe0ff */
[----:B------:R-:W-:-:S07]  /*08f0*/  @!P1 IMAD.MOV R11, RZ, RZ, R6 ;  /* 0x000000ffff0b9224 */ /* 0x000fce00078e0206 */
.L_x_28:
[----:B------:R-:W-:Y:S05]  /*0900*/  BRA.U !UP1, `(.L_x_25) ;  /* 0x0000000109a07547 */ /* 0x000fea000b800000 */
[----:B------:R-:W-:Y:S02]  /*0910*/  UISETP.GE.U32.AND UP0, UPT, UR6, 0x4, UPT ;  /* 0x000000040600788c */ /* 0x000fe4000bf06070 */
[----:B------:R-:W-:-:S04]  /*0920*/  ULOP3.LUT UR5, UR7, 0x3, URZ, 0xc0, !UPT ;  /* 0x0000000307057892 */ /* 0x000fc8000f8ec0ff */
[----:B------:R-:W-:-:S03]  /*0930*/  UISETP.NE.AND UP1, UPT, UR5, URZ, UPT ;  /* 0x000000ff0500728c */ /* 0x000fc6000bf25270 */
[----:B------:R-:W-:Y:S08]  /*0940*/  BRA.U !UP0, `(.L_x_29) ;  /* 0x0000000108547547 */ /* 0x000ff0000b800000 */
[----:B------:R-:W0:Y:S01]  /*0950*/  LDC.64 R8, c[0x0][0x380] ;  /* 0x0000e000ff087b82 */ /* 0x000e220000000a00 */
[----:B------:R-:W-:Y:S01]  /*0960*/  IADD3 R13, PT, PT, R0, UR4, RZ ;  /* 0x00000004000d7c10 */ /* 0x000fe2000fffe0ff */
[----:B------:R-:W1:Y:S04]  /*0970*/  LDCU UR6, c[0x0][0x3a8] ;  /* 0x00007500ff0677ac */ /* 0x000e680008000800 */
[----:B0-----:R-:W-:-:S05]  /*0980*/  IMAD.WIDE R8, R13, 0x4, R8 ;  /* 0x000000040d087825 */ /* 0x001fca00078e0208 */
[----:B------:R-:W1:Y:S04]  /*0990*/  LDG.E R13, desc[UR12][R8.64] ;  /* 0x0000000c080d7981 */ /* 0x000e68000c1e1900 */
[----:B------:R-:W2:Y:S04]  /*09a0*/  LDG.E R6, desc[UR12][R8.64+0x4] ;  /* 0x0000040c08067981 */ /* 0x000ea8000c1e1900 */
[----:B------:R-:W3:Y:S04]  /*09b0*/  LDG.E R10, desc[UR12][R8.64+0x8] ;  /* 0x0000080c080a7981 */ /* 0x000ee8000c1e1900 */
[----:B------:R-:W4:Y:S01]  /*09c0*/  LDG.E R12, desc[UR12][R8.64+0xc] ;  /* 0x00000c0c080c7981 */ /* 0x000f22000c1e1900 */
[----:B------:R-:W-:Y:S01]  /*09d0*/  UIADD3 UR4, UPT, UPT, UR4, 0x4, URZ ;  /* 0x0000000404047890 */ /* 0x000fe2000fffe0ff */
[----:B-1----:R-:W-:-:S02]  /*09e0*/  FSETP.GT.AND P2, PT, |R13|, UR6, PT ;  /* 0x000000060d007c0b */ /* 0x002fc4000bf44200 */
[----:B--2---:R-:W-:Y:S01]  /*09f0*/  FSETP.GT.AND P1, PT, |R6|, UR6, PT ;  /* 0x0000000606007c0b */ /* 0x004fe2000bf24200 */
[----:B------:R-:W-:-:S10]  /*0a00*/  VIADD R6, R11, 0x1 ;  /* 0x000000010b067836 */ /* 0x000fd40000000000 */
[----:B------:R-:W-:Y:S02]  /*0a10*/  @!P2 IADD3 R6, PT, PT, R11, RZ, RZ ;  /* 0x000000ff0b06a210 */ /* 0x000fe40007ffe0ff */
[----:B---3--:R-:W-:-:S03]  /*0a20*/  FSETP.GT.AND P2, PT, |R10|, UR6, PT ;  /* 0x000000060a007c0b */ /* 0x008fc6000bf44200 */
[C---:B------:R-:W-:Y:S01]  /*0a30*/  VIADD R10, R6.reuse, 0x1 ;  /* 0x00000001060a7836 */ /* 0x040fe20000000000 */
[----:B------:R-:W-:Y:S02]  /*0a40*/  @!P1 IADD3 R10, PT, PT, R6, RZ, RZ ;  /* 0x000000ff060a9210 */ /* 0x000fe40007ffe0ff */
[----:B----4-:R-:W-:-:S03]  /*0a50*/  FSETP.GT.AND P1, PT, |R12|, UR6, PT ;  /* 0x000000060c007c0b */ /* 0x010fc6000bf24200 */
[----:B------:R-:W-:-:S04]  /*0a60*/  VIADD R6, R10, 0x1 ;  /* 0x000000010a067836 */ /* 0x000fc80000000000 */
[----:B------:R-:W-:-:S05]  /*0a70*/  @!P2 IADD3 R6, PT, PT, R10, RZ, RZ ;  /* 0x000000ff0a06a210 */ /* 0x000fca0007ffe0ff */
[C---:B------:R-:W-:Y:S01]  /*0a80*/  VIADD R11, R6.reuse, 0x1 ;  /* 0x00000001060b7836 */ /* 0x040fe20000000000 */
[----:B------:R-:W-:-:S07]  /*0a90*/  @!P1 IADD3 R11, PT, PT, R6, RZ, RZ ;  /* 0x000000ff060b9210 */ /* 0x000fce0007ffe0ff */
.L_x_29:
[----:B------:R-:W-:Y:S05]  /*0aa0*/  BRA.U !UP1, `(.L_x_25) ;  /* 0x0000000109387547 */ /* 0x000fea000b800000 */
[----:B------:R-:W0:Y:S01]  /*0ab0*/  LDC.64 R12, c[0x0][0x380] ;  /* 0x0000e000ff0c7b82 */ /* 0x000e220000000a00 */
[----:B------:R-:W-:Y:S01]  /*0ac0*/  VIADD R15, R0, UR4 ;  /* 0x00000004000f7c36 */ /* 0x000fe20008000000 */
[----:B------:R-:W1:Y:S01]  /*0ad0*/  LDCU UR6, c[0x0][0x3a8] ;  /* 0x00007500ff0677ac */ /* 0x000e620008000800 */
[----:B------:R-:W-:-:S12]  /*0ae0*/  UIADD3 UR5, UPT, UPT, -UR5, URZ, URZ ;  /* 0x000000ff05057290 */ /* 0x000fd8000fffe1ff */
.L_x_30:
[----:B0-----:R-:W-:-:S06]  /*0af0*/  IMAD.WIDE R8, R15, 0x4, R12 ;  /* 0x000000040f087825 */ /* 0x001fcc00078e020c */
[----:B------:R-:W1:Y:S01]  /*0b00*/  LDG.E R8, desc[UR12][R8.64] ;  /* 0x0000000c08087981 */ /* 0x000e62000c1e1900 */
[----:B------:R-:W-:Y:S01]  /*0b10*/  UIADD3 UR5, UPT, UPT, UR5, 0x1, URZ ;  /* 0x0000000105057890 */ /* 0x000fe2000fffe0ff */
[----:B------:R-:W-:Y:S02]  /*0b20*/  IADD3 R0, PT, PT, R11, 0x1, RZ ;  /* 0x000000010b007810 */ /* 0x000fe40007ffe0ff */
[----:B------:R-:W-:Y:S01]  /*0b30*/  IADD3 R15, PT, PT, R15, 0x1, RZ ;  /* 0x000000010f0f7810 */ /* 0x000fe20007ffe0ff */
[----:B------:R-:W-:Y:S01]  /*0b40*/  UISETP.NE.AND UP0, UPT, UR5, URZ, UPT ;  /* 0x000000ff0500728c */ /* 0x000fe2000bf05270 */
[----:B-1----:R-:W-:-:S13]  /*0b50*/  FSETP.GT.AND P1, PT, |R8|, UR6, PT ;  /* 0x0000000608007c0b */ /* 0x002fda000bf24200 */
[----:B------:R-:W-:-:S04]  /*0b60*/  @!P1 IMAD.MOV R0, RZ, RZ, R11 ;  /* 0x000000ffff009224 */ /* 0x000fc800078e020b */
[----:B------:R-:W-:Y:S01]  /*0b70*/  IMAD.MOV.U32 R11, RZ, RZ, R0 ;  /* 0x000000ffff0b7224 */ /* 0x000fe200078e0000 */
[----:B------:R-:W-:Y:S06]  /*0b80*/  BRA.U UP0, `(.L_x_30) ;  /* 0xfffffffd00d87547 */ /* 0x000fec000b83ffff */
.L_x_25:
[----:B------:R0:W-:Y:S02]  /*0b90*/  STG.E desc[UR12][R2.64+0x4], R11 ;  /* 0x0000040b02007986 */ /* 0x0001e4000c10190c */
.L_x_24:
[----:B------:R-:W-:Y:S05]  /*0ba0*/  BSYNC.RECONVERGENT B0 ;  /* 0x0000000000007941 */ /* 0x000fea0003800200 */
.L_x_23:
[----:B------:R-:W-:Y:S01]  /*0bb0*/  BAR.SYNC.DEFER_BLOCKING 0x0 ;  /* 0x0000000000007b1d */ /* 0x000fe20000010000 */
[----:B------:R-:W-:-:S05]  /*0bc0*/  ISETP.NE.AND P1, PT, R7, RZ, PT ;  /* 0x000000ff0700720c */ /* 0x000fca0003f25270 */
[----:B------:R-:W-:Y:S08]  /*0bd0*/  BSSY.RECONVERGENT B0, `(.L_x_31) ;  /* 0x0000091000007945 */ /* 0x000ff00003800200 */
[----:B------:R-:W-:Y:S05]  /*0be0*/  @P1 BRA `(.L_x_32) ;  /* 0x00000008003c1947 */ /* 0x000fea0003800000 */
[----:B------:R-:W1:Y:S01]  /*0bf0*/  LDC.64 R8, c[0x0][0x388] ;  /* 0x0000e200ff087b82 */ /* 0x000e620000000a00 */
[----:B------:R-:W-:Y:S01]  /*0c00*/  UISETP.GE.AND UP0, UPT, UR11, 0x1, UPT ;  /* 0x000000010b00788c */ /* 0x000fe2000bf06270 */
[----:B-1----:R1:W-:Y:S08]  /*0c10*/  STG.E desc[UR12][R8.64], RZ ;  /* 0x000000ff08007986 */ /* 0x0023f0000c10190c */
[----:B------:R-:W-:Y:S05]  /*0c20*/  BRA.U !UP0, `(.L_x_32) ;  /* 0x00000009082c7547 */ /* 0x000fea000b800000 */
[----:B------:R-:W-:Y:S01]  /*0c30*/  UISETP.GE.U32.AND UP0, UPT, UR11, 0x10, UPT ;  /* 0x000000100b00788c */ /* 0x000fe2000bf06070 */
[----:B0-----:R-:W-:Y:S01]  /*0c40*/  HFMA2 R11, -RZ, RZ, 0, 5.9604644775390625e-08 ;  /* 0x00000001ff0b7431 */ /* 0x001fe200000001ff */
[----:B------:R-:W-:-:S07]  /*0c50*/  ULOP3.LUT UR8, UR11, 0xf, URZ, 0xc0, !UPT ;  /* 0x0000000f0b087892 */ /* 0x000fce000f8ec0ff */
[----:B------:R-:W-:Y:S05]  /*0c60*/  BRA.U !UP0, `(.L_x_33) ;  /* 0x0000000508087547 */ /* 0x000fea000b800000 */
[----:B------:R-:W0:Y:S01]  /*0c70*/  LDCU.64 UR6, c[0x0][0x388] ;  /* 0x00007100ff0677ac */ /* 0x000e220008000a00 */
[----:B------:R-:W-:Y:S01]  /*0c80*/  IMAD.MOV.U32 R0, RZ, RZ, RZ ;  /* 0x000000ffff007224 */ /* 0x000fe200078e00ff */
[----:B------:R-:W-:-:S04]  /*0c90*/  ULOP3.LUT UR4, UR11, 0x7ffffff0, URZ, 0xc0, !UPT ;  /* 0x7ffffff00b047892 */ /* 0x000fc8000f8ec0ff */
[----:B------:R-:W-:Y:S02]  /*0ca0*/  UIADD3 UR4, UPT, UPT, -UR4, URZ, URZ ;  /* 0x000000ff04047290 */ /* 0x000fe4000fffe1ff */
[----:B0-----:R-:W-:-:S04]  /*0cb0*/  UIADD3 UR5, UP0, UPT, UR6, 0x20, URZ ;  /* 0x0000002006057890 */ /* 0x001fc8000ff1e0ff */
[----:B------:R-:W-:Y:S02]  /*0cc0*/  UIADD3.X UR6, UPT, UPT, URZ, UR7, URZ, UP0, !UPT ;  /* 0x00000007ff067290 */ /* 0x000fe400087fe4ff */
[----:B------:R-:W-:-:S04]  /*0cd0*/  MOV R17, UR5 ;  /* 0x0000000500117c02 */ /* 0x000fc80008000f00 */
[----:B------:R-:W-:-:S07]  /*0ce0*/  IMAD.U32 R6, RZ, RZ, UR6 ;  /* 0x00000006ff067e24 */ /* 0x000fce000f8e00ff */
.L_x_34:
[----:B01----:R-:W-:Y:S01]  /*0cf0*/  MOV R8, R17 ;  /* 0x0000001100087202 */ /* 0x003fe20000000f00 */
[----:B------:R-:W-:-:S05]  /*0d00*/  IMAD.MOV.U32 R9, RZ, RZ, R6 ;  /* 0x000000ffff097224 */ /* 0x000fca00078e0006 */
[----:B------:R-:W2:Y:S04]  /*0d10*/  LDG.E R19, desc[UR12][R8.64+-0x20] ;  /* 0xffffe00c08137981 */ /* 0x000ea8000c1e1900 */
        /* <DEDUP_REMOVED lines=15> */
[----:B------:R-:W5:Y:S01]  /*0e10*/  LDG.E R15, desc[UR12][R8.64+0x20] ;  /* 0x0000200c080f7981 */ /* 0x000f62000c1e1900 */
[----:B------:R-:W-:Y:S01]  /*0e20*/  UIADD3 UR4, UPT, UPT, UR4, 0x10, URZ ;  /* 0x0000001004047890 */ /* 0x000fe2000fffe0ff */
[----:B------:R-:W-:-:S03]  /*0e30*/  VIADD R0, R0, 0x10 ;  /* 0x0000001000007836 */ /* 0x000fc60000000000 */
[----:B------:R-:W-:Y:S01]  /*0e40*/  UISETP.NE.AND UP0, UPT, UR4, URZ, UPT ;  /* 0x000000ff0400728c */ /* 0x000fe2000bf05270 */
[----:B--2---:R-:W-:-:S05]  /*0e50*/  IADD3 R19, PT, PT, R19, R22, RZ ;  /* 0x0000001613137210 */ /* 0x004fca0007ffe0ff */
[----:B---3--:R-:W-:Y:S01]  /*0e60*/  IMAD.IADD R21, R19, 0x1, R24 ;  /* 0x0000000113157824 */ /* 0x008fe200078e0218 */
[----:B------:R-:W-:Y:S04]  /*0e70*/  STG.E desc[UR12][R8.64+-0x1c], R19 ;  /* 0xffffe41308007986 */ /* 0x000fe8000c10190c */
[----:B----4-:R-:W-:Y:S01]  /*0e80*/  IADD3 R23, PT, PT, R21, R26, RZ ;  /* 0x0000001a15177210 */ /* 0x010fe20007ffe0ff */
[----:B------:R-:W-:Y:S04]  /*0e90*/  STG.E desc[UR12][R8.64+-0x18], R21 ;  /* 0xffffe81508007986 */ /* 0x000fe8000c10190c */
[----:B-----5:R-:W-:Y:S01]  /*0ea0*/  IMAD.IADD R25, R23, 0x1, R28 ;  /* 0x0000000117197824 */ /* 0x020fe200078e021c */
[----:B------:R-:W-:Y:S04]  /*0eb0*/  STG.E desc[UR12][R8.64+-0x14], R23 ;  /* 0xffffec1708007986 */ /* 0x000fe8000c10190c */
[----:B------:R-:W-:Y:S01]  /*0ec0*/  IADD3 R27, PT, PT, R25, R27, RZ ;  /* 0x0000001b191b7210 */ /* 0x000fe20007ffe0ff */
[----:B------:R-:W-:Y:S04]  /*0ed0*/  STG.E desc[UR12][R8.64+-0x10], R25 ;  /* 0xfffff01908007986 */ /* 0x000fe8000c10190c */
[----:B------:R-:W-:Y:S01]  /*0ee0*/  IMAD.IADD R29, R27, 0x1, R20 ;  /* 0x000000011b1d7824 */ /* 0x000fe200078e0214 */
[----:B------:R-:W-:Y:S04]  /*0ef0*/  STG.E desc[UR12][R8.64+-0xc], R27 ;  /* 0xfffff41b08007986 */ /* 0x000fe8000c10190c */
[----:B------:R-:W-:Y:S01]  /*0f00*/  IADD3 R18, PT, PT, R29, R18, RZ ;  /* 0x000000121d127210 */ /* 0x000fe20007ffe0ff */
[----:B------:R-:W-:Y:S04]  /*0f10*/  STG.E desc[UR12][R8.64+-0x8], R29 ;  /* 0xfffff81d08007986 */ /* 0x000fe8000c10190c */
[----:B------:R-:W-:Y:S01]  /*0f20*/  IMAD.IADD R17, R18, 0x1, R17 ;  /* 0x0000000112117824 */ /* 0x000fe200078e0211 */
[----:B------:R-:W-:Y:S04]  /*0f30*/  STG.E desc[UR12][R8.64+-0x4], R18 ;  /* 0xfffffc1208007986 */ /* 0x000fe8000c10190c */
[----:B------:R-:W-:Y:S01]  /*0f40*/  IADD3 R16, PT, PT, R17, R16, RZ ;  /* 0x0000001011107210 */ /* 0x000fe20007ffe0ff */
[----:B------:R0:W-:Y:S04]  /*0f50*/  STG.E desc[UR12][R8.64], R17 ;  /* 0x0000001108007986 */ /* 0x0001e8000c10190c */
[----:B------:R-:W-:Y:S01]  /*0f60*/  IMAD.IADD R6, R16, 0x1, R6 ;  /* 0x0000000110067824 */ /* 0x000fe200078e0206 */
[----:B------:R-:W-:Y:S04]  /*0f70*/  STG.E desc[UR12][R8.64+0x4], R16 ;  /* 0x0000041008007986 */ /* 0x000fe8000c10190c */
[----:B------:R-:W-:Y:S01]  /*0f80*/  IADD3 R10, PT, PT, R6, R10, RZ ;  /* 0x0000000a060a7210 */ /* 0x000fe20007ffe0ff */
[----:B------:R1:W-:Y:S01]  /*0f90*/  STG.E desc[UR12][R8.64+0x8], R6 ;  /* 0x0000080608007986 */ /* 0x0003e2000c10190c */
[----:B0-----:R-:W-:-:S03]  /*0fa0*/  IADD3 R17, P1, PT, R8, 0x40, RZ ;  /* 0x0000004008117810 */ /* 0x001fc60007f3e0ff */
[----:B------:R-:W-:Y:S01]  /*0fb0*/  IMAD.IADD R11, R10, 0x1, R11 ;  /* 0x000000010a0b7824 */ /* 0x000fe200078e020b */
[----:B------:R0:W-:Y:S04]  /*0fc0*/  STG.E desc[UR12][R8.64+0xc], R10 ;  /* 0x00000c0a08007986 */ /* 0x0001e8000c10190c */
[----:B------:R-:W-:Y:S01]  /*0fd0*/  IADD3 R12, PT, PT, R11, R12, RZ ;  /* 0x0000000c0b0c7210 */ /* 0x000fe20007ffe0ff */
[----:B------:R0:W-:Y:S01]  /*0fe0*/  STG.E desc[UR12][R8.64+0x10], R11 ;  /* 0x0000100b08007986 */ /* 0x0001e2000c10190c */
[----:B-1----:R-:W-:-:S03]  /*0ff0*/  IADD3.X R6, PT, PT, RZ, R9, RZ, P1, !PT ;  /* 0x00000009ff067210 */ /* 0x002fc60000ffe4ff */
[----:B------:R-:W-:Y:S01]  /*1000*/  IMAD.IADD R13, R12, 0x1, R13 ;  /* 0x000000010c0d7824 */ /* 0x000fe200078e020d */
[----:B------:R0:W-:Y:S04]  /*1010*/  STG.E desc[UR12][R8.64+0x14], R12 ;  /* 0x0000140c08007986 */ /* 0x0001e8000c10190c */
[----:B------:R-:W-:Y:S01]  /*1020*/  IADD3 R14, PT, PT, R13, R14, RZ ;  /* 0x0000000e0d0e7210 */ /* 0x000fe20007ffe0ff */
[----:B------:R0:W-:Y:S04]  /*1030*/  STG.E desc[UR12][R8.64+0x18], R13 ;  /* 0x0000180d08007986 */ /* 0x0001e8000c10190c */
[----:B------:R-:W-:Y:S01]  /*1040*/  IMAD.IADD R15, R14, 0x1, R15 ;  /* 0x000000010e0f7824 */ /* 0x000fe200078e020f */
[----:B------:R0:W-:Y:S04]  /*1050*/  STG.E desc[UR12][R8.64+0x1c], R14 ;  /* 0x00001c0e08007986 */ /* 0x0001e8000c10190c */
[----:B------:R0:W-:Y:S01]  /*1060*/  STG.E desc[UR12][R8.64+0x20], R15 ;  /* 0x0000200f08007986 */ /* 0x0001e2000c10190c */
[----:B------:R-:W-:Y:S05]  /*1070*/  BRA.U UP0, `(.L_x_34) ;  /* 0xfffffffd001c7547 */ /* 0x000fea000b83ffff */
[----:B0-----:R-:W-:-:S07]  /*1080*/  IADD3 R11, PT, PT, R0, 0x1, RZ ;  /* 0x00000001000b7810 */ /* 0x001fce0007ffe0ff */
.L_x_33:
[----:B------:R-:W-:-:S09]  /*1090*/  UISETP.NE.AND UP0, UPT, UR8, URZ, UPT ;  /* 0x000000ff0800728c */ /* 0x000fd2000bf05270 */
[----:B------:R-:W-:Y:S05]  /*10a0*/  BRA.U !UP0, `(.L_x_32) ;  /* 0x00000005080c7547 */ /* 0x000fea000b800000 */
[----:B------:R-:W-:Y:S02]  /*10b0*/  UISETP.GE.U32.AND UP0, UPT, UR8, 0x8, UPT ;  /* 0x000000080800788c */ /* 0x000fe4000bf06070 */
[----:B------:R-:W-:-:S04]  /*10c0*/  ULOP3.LUT UR5, UR11, 0x7, URZ, 0xc0, !UPT ;  /* 0x000000070b057892 */ /* 0x000fc8000f8ec0ff */
[----:B------:R-:W-:-:S03]  /*10d0*/  UISETP.NE.AND UP1, UPT, UR5, URZ, UPT ;  /* 0x000000ff0500728c */ /* 0x000fc6000bf25270 */
[----:B------:R-:W-:Y:S08]  /*10e0*/  BRA.U !UP0, `(.L_x_35) ;  /* 0x00000001086c7547 */ /* 0x000ff0000b800000 */
[----:B-1----:R-:W-:-:S05]  /*10f0*/  IMAD.WIDE R8, R11, 0x4, R4 ;  /* 0x000000040b087825 */ /* 0x002fca00078e0204 */
        /* <DEDUP_REMOVED lines=8> */
[----:B------:R-:W5:Y:S01]  /*1180*/  LDG.E R20, desc[UR12][R8.64+0x1c] ;  /* 0x00001c0c08147981 */ /* 0x000f62000c1e1900 */
[----:B------:R-:W-:-:S02]  /*1190*/  VIADD R11, R11, 0x8 ;  /* 0x000000080b0b7836 */ /* 0x000fc40000000000 */
[----:B--2---:R-:W-:-:S05]  /*11a0*/  IMAD.IADD R13, R0, 0x1, R13 ;  /* 0x00000001000d7824 */ /* 0x004fca00078e020d */
[----:B---3--:R-:W-:Y:S01]  /*11b0*/  IADD3 R15, PT, PT, R13, R6, RZ ;  /* 0x000000060d0f7210 */ /* 0x008fe20007ffe0ff */
[----:B------:R0:W-:Y:S04]  /*11c0*/  STG.E desc[UR12][R8.64], R13 ;  /* 0x0000000d08007986 */ /* 0x0001e8000c10190c */
[----:B----4-:R-:W-:Y:S01]  /*11d0*/  IMAD.IADD R17, R15, 0x1, R10 ;  /* 0x000000010f117824 */ /* 0x010fe200078e020a */
[----:B------:R0:W-:Y:S04]  /*11e0*/  STG.E desc[UR12][R8.64+0x4], R15 ;  /* 0x0000040f08007986 */ /* 0x0001e8000c10190c */
[----:B-----5:R-:W-:Y:S01]  /*11f0*/  IADD3 R19, PT, PT, R17, R12, RZ ;  /* 0x0000000c11137210 */ /* 0x020fe20007ffe0ff */
[----:B------:R0:W-:Y:S04]  /*1200*/  STG.E desc[UR12][R8.64+0x8], R17 ;  /* 0x0000081108007986 */ /* 0x0001e8000c10190c */
[----:B------:R-:W-:Y:S01]  /*1210*/  IMAD.IADD R21, R19, 0x1, R14 ;  /* 0x0000000113157824 */ /* 0x000fe200078e020e */
[----:B------:R0:W-:Y:S04]  /*1220*/  STG.E desc[UR12][R8.64+0xc], R19 ;  /* 0x00000c1308007986 */ /* 0x0001e8000c10190c */
[----:B------:R-:W-:Y:S01]  /*1230*/  IADD3 R23, PT, PT, R21, R16, RZ ;  /* 0x0000001015177210 */ /* 0x000fe20007ffe0ff */
[----:B------:R0:W-:Y:S04]  /*1240*/  STG.E desc[UR12][R8.64+0x10], R21 ;  /* 0x0000101508007986 */ /* 0x0001e8000c10190c */
[----:B------:R-:W-:Y:S01]  /*1250*/  IMAD.IADD R25, R23, 0x1, R18 ;  /* 0x0000000117197824 */ /* 0x000fe200078e0212 */
[----:B------:R0:W-:Y:S04]  /*1260*/  STG.E desc[UR12][R8.64+0x14], R23 ;  /* 0x0000141708007986 */ /* 0x0001e8000c10190c */
[----:B------:R-:W-:Y:S01]  /*1270*/  IADD3 R27, PT, PT, R25, R20, RZ ;  /* 0x00000014191b7210 */ /* 0x000fe20007ffe0ff */
[----:B------:R0:W-:Y:S04]  /*1280*/  STG.E desc[UR12][R8.64+0x18], R25 ;  /* 0x0000181908007986 */ /* 0x0001e8000c10190c */
[----:B------:R0:W-:Y:S02]  /*1290*/  STG.E desc[UR12][R8.64+0x1c], R27 ;  /* 0x00001c1b08007986 */ /* 0x0001e4000c10190c */
.L_x_35:
[----:B------:R-:W-:Y:S05]  /*12a0*/  BRA.U !UP1, `(.L_x_32) ;  /* 0x00000001098c7547 */ /* 0x000fea000b800000 */
[----:B------:R-:W-:Y:S02]  /*12b0*/  UISETP.GE.U32.AND UP0, UPT, UR5, 0x4, UPT ;  /* 0x000000040500788c */ /* 0x000fe4000bf06070 */
[----:B------:R-:W-:-:S04]  /*12c0*/  ULOP3.LUT UR4, UR11, 0x3, URZ, 0xc0, !UPT ;  /* 0x000000030b047892 */ /* 0x000fc8000f8ec0ff */
[----:B------:R-:W-:-:S03]  /*12d0*/  UISETP.NE.AND UP1, UPT, UR4, URZ, UPT ;  /* 0x000000ff0400728c */ /* 0x000fc6000bf25270 */
[----:B------:R-:W-:Y:S08]  /*12e0*/  BRA.U !UP0, `(.L_x_36) ;  /* 0x00000001083c7547 */ /* 0x000ff0000b800000 */
[----:B01----:R-:W-:-:S05]  /*12f0*/  IMAD.WIDE R8, R11, 0x4, R4 ;  /* 0x000000040b087825 */ /* 0x003fca00078e0204 */
[----:B------:R-:W2:Y:S04]  /*1300*/  LDG.E R0, desc[UR12][R8.64+-0x4] ;  /* 0xfffffc0c08007981 */ /* 0x000ea8000c1e1900 */
[----:B------:R-:W2:Y:S04]  /*1310*/  LDG.E R13, desc[UR12][R8.64] ;  /* 0x0000000c080d7981 */ /* 0x000ea8000c1e1900 */
[----:B------:R-:W3:Y:S04]  /*1320*/  LDG.E R6, desc[UR12][R8.64+0x4] ;  /* 0x0000040c08067981 */ /* 0x000ee8000c1e1900 */
[----:B------:R-:W4:Y:S04]  /*1330*/  LDG.E R10, desc[UR12][R8.64+0x8] ;  /* 0x0000080c080a7981 */ /* 0x000f28000c1e1900 */
[----:B------:R-:W5:Y:S01]  /*1340*/  LDG.E R12, desc[UR12][R8.64+0xc] ;  /* 0x00000c0c080c7981 */ /* 0x000f62000c1e1900 */
[----:B------:R-:W-:-:S02]  /*1350*/  IADD3 R11, PT, PT, R11, 0x4, RZ ;  /* 0x000000040b0b7810 */ /* 0x000fc40007ffe0ff */
[----:B--2---:R-:W-:-:S05]  /*1360*/  IADD3 R13, PT, PT, R0, R13, RZ ;  /* 0x0000000d000d7210 */ /* 0x004fca0007ffe0ff */
[----:B---3--:R-:W-:Y:S01]  /*1370*/  IMAD.IADD R15, R13, 0x1, R6 ;  /* 0x000000010d0f7824 */ /* 0x008fe200078e0206 */
[----:B------:R2:W-:Y:S04]  /*1380*/  STG.E desc[UR12][R8.64], R13 ;  /* 0x0000000d08007986 */ /* 0x0005e8000c10190c */
[----:B----4-:R-:W-:Y:S01]  /*1390*/  IADD3 R17, PT, PT, R15, R10, RZ ;  /* 0x0000000a0f117210 */ /* 0x010fe20007ffe0ff */
[----:B------:R2:W-:Y:S04]  /*13a0*/  STG.E desc[UR12][R8.64+0x4], R15 ;  /* 0x0000040f08007986 */ /* 0x0005e8000c10190c */
[----:B-----5:R-:W-:Y:S01]  /*13b0*/  IMAD.IADD R19, R17, 0x1, R12 ;  /* 0x0000000111137824 */ /* 0x020fe200078e020c */
[----:B------:R2:W-:Y:S04]  /*13c0*/  STG.E desc[UR12][R8.64+0x8], R17 ;  /* 0x0000081108007986 */ /* 0x0005e8000c10190c */
[----:B------:R2:W-:Y:S02]  /*13d0*/  STG.E desc[UR12][R8.64+0xc], R19 ;  /* 0x00000c1308007986 */ /* 0x0005e4000c10190c */
.L_x_36:
[----:B------:R-:W-:Y:S05]  /*13e0*/  BRA.U !UP1, `(.L_x_32) ;  /* 0x00000001093c7547 */ /* 0x000fea000b800000 */
[----:B------:R-:W-:Y:S01]  /*13f0*/  IMAD.WIDE.U32 R4, R11, 0x4, R4 ;  /* 0x000000040b047825 */ /* 0x000fe200078e0004 */
[----:B------:R-:W-:-:S03]  /*1400*/  UIADD3 UR4, UPT, UPT, -UR4, URZ, URZ ;  /* 0x000000ff04047290 */ /* 0x000fc6000fffe1ff */
[----:B------:R-:W-:Y:S01]  /*1410*/  IMAD.MOV.U32 R0, RZ, RZ, R4 ;  /* 0x000000ffff007224 */ /* 0x000fe200078e0004 */
[----:B------:R-:W-:-:S08]  /*1420*/  MOV R11, R5 ;  /* 0x00000005000b7202 */ /* 0x000fd00000000f00 */
.L_x_37:
[----:B---3--:R-:W-:Y:S01]  /*1430*/  IMAD.MOV.U32 R4, RZ, RZ, R0 ;  /* 0x000000ffff047224 */ /* 0x008fe200078e0000 */
[----:B------:R-:W-:-:S05]  /*1440*/  MOV R5, R11 ;  /* 0x0000000b00057202 */ /* 0x000fca0000000f00 */
[----:B------:R-:W3:Y:S04]  /*1450*/  LDG.E R0, desc[UR12][R4.64+-0x4] ;  /* 0xfffffc0c04007981 */ /* 0x000ee8000c1e1900 */
[----:B012---:R-:W3:Y:S01]  /*1460*/  LDG.E R9, desc[UR12][R4.64] ;  /* 0x0000000c04097981 */ /* 0x007ee2000c1e1900 */
[----:B------:R-:W-:-:S04]  /*1470*/  UIADD3 UR4, UPT, UPT, UR4, 0x1, URZ ;  /* 0x0000000104047890 */ /* 0x000fc8000fffe0ff */
[----:B------:R-:W-:Y:S01]  /*1480*/  UISETP.NE.AND UP0, UPT, UR4, URZ, UPT ;  /* 0x000000ff0400728c */ /* 0x000fe2000bf05270 */
[----:B---3--:R-:W-:Y:S01]  /*1490*/  IMAD.IADD R9, R0, 0x1, R9 ;  /* 0x0000000100097824 */ /* 0x008fe200078e0209 */
[----:B------:R-:W-:-:S04]  /*14a0*/  IADD3 R0, P1, PT, R4, 0x4, RZ ;  /* 0x0000000404007810 */ /* 0x000fc80007f3e0ff */
[----:B------:R3:W-:Y:S01]  /*14b0*/  STG.E desc[UR12][R4.64], R9 ;  /* 0x0000000904007986 */ /* 0x0007e2000c10190c */
[----:B------:R-:W-:Y:S02]  /*14c0*/  IADD3.X R11, PT, PT, RZ, R5, RZ, P1, !PT ;  /* 0x00000005ff0b7210 */ /* 0x000fe40000ffe4ff */
[----:B------:R-:W-:Y:S06]  /*14d0*/  BRA.U UP0, `(.L_x_37) ;  /* 0xfffffffd00d47547 */ /* 0x000fec000b83ffff */
.L_x_32:
[----:B------:R-:W-:Y:S05]  /*14e0*/  BSYNC.RECONVERGENT B0 ;  /* 0x0000000000007941 */ /* 0x000fea0003800200 */
.L_x_31:
[----:B------:R-:W-:Y:S06]  /*14f0*/  BAR.SYNC.DEFER_BLOCKING 0x0 ;  /* 0x0000000000007b1d */ /* 0x000fec0000010000 */
[----:B------:R-:W-:Y:S05]  /*1500*/  @P0 EXIT ;  /* 0x000000000000094d */ /* 0x000fea0003800000 */
[----:B------:R-:W4:Y:S02]  /*1510*/  LDCU UR4, c[0x0][0x3a4] ;  /* 0x00007480ff0477ac */ /* 0x000f240008000800 */
[----:B----4-:R-:W-:-:S05]  /*1520*/  IMAD.U32 R6, RZ, RZ, UR4 ;  /* 0x00000004ff067e24 */ /* 0x010fca000f8e00ff */
[----:B------:R-:W-:-:S13]  /*1530*/  ISETP.GE.AND P0, PT, R6, 0x1, PT ;  /* 0x000000010600780c */ /* 0x000fda0003f06270 */
[----:B------:R-:W-:Y:S05]  /*1540*/  @!P0 EXIT ;  /* 0x000000000000894d */ /* 0x000fea0003800000 */
[----:B0-----:R0:W5:Y:S01]  /*1550*/  LDG.E R2, desc[UR12][R2.64] ;  /* 0x0000000c02027981 */ /* 0x001162000c1e1900 */
[C---:B------:R-:W-:Y:S02]  /*1560*/  ISETP.GE.U32.AND P1, PT, R6.reuse, 0x8, PT ;  /* 0x000000080600780c */ /* 0x040fe40003f26070 */
[----:B------:R-:W-:Y:S01]  /*1570*/  LOP3.LUT R10, R6, 0x7, RZ, 0xc0, !PT ;  /* 0x00000007060a7812 */ /* 0x000fe200078ec0ff */
[----:B------:R-:W-:-:S03]  /*1580*/  HFMA2 R0, -RZ, RZ, 0, 0 ;  /* 0x00000000ff007431 */ /* 0x000fc600000001ff */
[----:B------:R-:W-:-:S07]  /*1590*/  ISETP.NE.AND P0, PT, R10, RZ, PT ;  /* 0x000000ff0a00720c */ /* 0x000fce0003f05270 */
[----:B0-----:R-:W-:Y:S06]  /*15a0*/  @!P1 BRA `(.L_x_38) ;  /* 0x0000000400689947 */ /* 0x001fec0003800000 */
[----:B------:R-:W0:Y:S01]  /*15b0*/  LDC R3, c[0x0][0x3a4] ;  /* 0x0000e900ff037b82 */ /* 0x000e220000000800 */
[----:B------:R-:W-:Y:S01]  /*15c0*/  LOP3.LUT R0, R6, 0x7ffffff8, RZ, 0xc0, !PT ;  /* 0x7ffffff806007812 */ /* 0x000fe200078ec0ff */
[----:B------:R-:W-:Y:S01]  /*15d0*/  IMAD.MOV.U32 R11, RZ, RZ, RZ ;  /* 0x000000ffff0b7224 */ /* 0x000fe200078e00ff */
[----:B------:R-:W4:Y:S05]  /*15e0*/  LDCU UR4, c[0x0][0x3a8] ;  /* 0x00007500ff0477ac */ /* 0x000f2a0008000800 */
[----:B---3--:R-:W3:Y:S02]  /*15f0*/  LDC.64 R4, c[0x0][0x380] ;  /* 0x0000e000ff047b82 */ /* 0x008ee40000000a00 */
.L_x_39:
[----:B0-----:R-:W-:Y:S01]  /*1600*/  MOV R6, R3 ;  /* 0x0000000300067202 */ /* 0x001fe20000000f00 */
[----:B--2---:R-:W0:Y:S04]  /*1610*/  LDC.64 R12, c[0x0][0x390] ;  /* 0x0000e400ff0c7b82 */ /* 0x004e280000000a00 */
[----:B-1----:R-:W-:-:S04]  /*1620*/  IMAD R9, R7, R6, R11 ;  /* 0x0000000607097224 */ /* 0x002fc800078e020b */
[----:B---3--:R-:W-:Y:S01]  /*1630*/  IMAD.WIDE R8, R9, 0x4, R4 ;  /* 0x0000000409087825 */ /* 0x008fe200078e0204 */
[----:B------:R-:W1:Y:S04]  /*1640*/  LDC.64 R14, c[0x0][0x398] ;  /* 0x0000e600ff0e7b82 */ /* 0x000e680000000a00 */
[----:B------:R-:W4:Y:S04]  /*1650*/  LDG.E R23, desc[UR12][R8.64] ;  /* 0x0000000c08177981 */ /* 0x000f28000c1e1900 */
[----:B------:R-:W2:Y:S08]  /*1660*/  LDC.64 R16, c[0x0][0x390] ;  /* 0x0000e400ff107b82 */ /* 0x000eb00000000a00 */
[----:B------:R-:W3:Y:S01]  /*1670*/  LDC.64 R18, c[0x0][0x398] ;  /* 0x0000e600ff127b82 */ /* 0x000ee20000000a00 */
[----:B----4-:R-:W-:-:S13]  /*1680*/  FSETP.GT.AND P1, PT, |R23|, UR4, PT ;  /* 0x0000000417007c0b */ /* 0x010fda000bf24200 */
[----:B0----5:R-:W-:-:S04]  /*1690*/  @P1 IMAD.WIDE R12, R2, 0x4, R12 ;  /* 0x00000004020c1825 */ /* 0x021fc800078e020c */
[C---:B-1----:R-:W-:Y:S01]  /*16a0*/  @P1 IMAD.WIDE R14, R2.reuse, 0x4, R14 ;  /* 0x00000004020e1825 */ /* 0x042fe200078e020e */
[----:B------:R0:W-:Y:S04]  /*16b0*/  @P1 STG.E desc[UR12][R12.64], R11 ;  /* 0x0000000b0c001986 */ /* 0x0001e8000c10190c */
[----:B------:R1:W-:Y:S04]  /*16c0*/  @P1 STG.E desc[UR12][R14.64], R23 ;  /* 0x000000170e001986 */ /* 0x0003e8000c10190c */
[----:B------:R-:W4:Y:S01]  /*16d0*/  LDG.E R25, desc[UR12][R8.64+0x4] ;  /* 0x0000040c08197981 */ /* 0x000f22000c1e1900 */
[----:B------:R-:W-:Y:S01]  /*16e0*/  @P1 VIADD R2, R2, 0x1 ;  /* 0x0000000102021836 */ /* 0x000fe20000000000 */
[----:B0-----:R-:W0:Y:S08]  /*16f0*/  LDC.64 R12, c[0x0][0x390] ;  /* 0x0000e400ff0c7b82 */ /* 0x001e300000000a00 */
[----:B-1----:R-:W1:Y:S01]  /*1700*/  LDC.64 R14, c[0x0][0x398] ;  /* 0x0000e600ff0e7b82 */ /* 0x002e620000000a00 */
[----:B----4-:R-:W-:-:S13]  /*1710*/  FSETP.GT.AND P2, PT, |R25|, UR4, PT ;  /* 0x0000000419007c0b */ /* 0x010fda000bf44200 */
[----:B------:R-:W-:Y:S01]  /*1720*/  @P2 IADD3 R21, PT, PT, R11, 0x1, RZ ;  /* 0x000000010b152810 */ /* 0x000fe20007ffe0ff */
[----:B--2---:R-:W-:-:S04]  /*1730*/  @P2 IMAD.WIDE R16, R2, 0x4, R16 ;  /* 0x0000000402102825 */ /* 0x004fc800078e0210 */
[C---:B---3--:R-:W-:Y:S01]  /*1740*/  @P2 IMAD.WIDE R18, R2.reuse, 0x4, R18 ;  /* 0x0000000402122825 */ /* 0x048fe200078e0212 */
[----:B------:R2:W-:Y:S04]  /*1750*/  @P2 STG.E desc[UR12][R16.64], R21 ;  /* 0x0000001510002986 */ /* 0x0005e8000c10190c */
[----:B------:R3:W-:Y:S04]  /*1760*/  @P2 STG.E desc[UR12][R18.64], R25 ;  /* 0x0000001912002986 */ /* 0x0007e8000c10190c */
[----:B------:R-:W4:Y:S01]  /*1770*/  LDG.E R27, desc[UR12][R8.64+0x8] ;  /* 0x0000080c081b7981 */ /* 0x000f22000c1e1900 */
[----:B------:R-:W-:Y:S01]  /*1780*/  @P2 VIADD R2, R2, 0x1 ;  /* 0x0000000102022836 */ /* 0x000fe20000000000 */
[----:B--2---:R-:W2:Y:S08]  /*1790*/  LDC.64 R16, c[0x0][0x390] ;  /* 0x0000e400ff107b82 */ /* 0x004eb00000000a00 */
[----:B---3--:R-:W3:Y:S01]  /*17a0*/  LDC.64 R18, c[0x0][0x398] ;  /* 0x0000e600ff127b82 */ /* 0x008ee20000000a00 */
[----:B----4-:R-:W-:-:S13]  /*17b0*/  FSETP.GT.AND P1, PT, |R27|, UR4, PT ;  /* 0x000000041b007c0b */ /* 0x010fda000bf24200 */
[----:B------:R-:W-:Y:S01]  /*17c0*/  @P1 IADD3 R23, PT, PT, R11, 0x2, RZ ;  /* 0x000000020b171810 */ /* 0x000fe20007ffe0ff */
[----:B0-----:R-:W-:-:S04]  /*17d0*/  @P1 IMAD.WIDE R12, R2, 0x4, R12 ;  /* 0x00000004020c1825 */ /* 0x001fc800078e020c */
        /* <DEDUP_REMOVED lines=45> */
[----:B----4-:R-:W-:-:S13]  /*1ab0*/  FSETP.GT.AND P2, PT, |R25|, UR4, PT ;  /* 0x0000000419007c0b */ /* 0x010fda000bf44200 */
[----:B------:R-:W-:Y:S01]  /*1ac0*/  @P2 IADD3 R21, PT, PT, R11, 0x7, RZ ;  /* 0x000000070b152810 */ /* 0x000fe20007ffe0ff */
[----:B--2---:R-:W-:-:S04]  /*1ad0*/  @P2 IMAD.WIDE R16, R2, 0x4, R16 ;  /* 0x0000000402102825 */ /* 0x004fc800078e0210 */
[C---:B---3--:R-:W-:Y:S01]  /*1ae0*/  @P2 IMAD.WIDE R18, R2.reuse, 0x4, R18 ;  /* 0x0000000402122825 */ /* 0x048fe200078e0212 */
[----:B------:R0:W-:Y:S01]  /*1af0*/  @P2 STG.E desc[UR12][R16.64], R21 ;  /* 0x0000001510002986 */ /* 0x0001e2000c10190c */
[----:B------:R-:W-:Y:S02]  /*1b00*/  @P2 IADD3 R2, PT, PT, R2, 0x1, RZ ;  /* 0x0000000102022810 */ /* 0x000fe40007ffe0ff */
[----:B------:R-:W-:Y:S01]  /*1b10*/  VIADD R11, R11, 0x8 ;  /* 0x000000080b0b7836 */ /* 0x000fe20000000000 */
[----:B------:R0:W-:Y:S04]  /*1b20*/  @P2 STG.E desc[UR12][R18.64], R25 ;  /* 0x0000001912002986 */ /* 0x0001e8000c10190c */
[----:B------:R-:W-:-:S13]  /*1b30*/  ISETP.NE.AND P1, PT, R11, R0, PT ;  /* 0x000000000b00720c */ /* 0x000fda0003f25270 */
[----:B0-----:R-:W-:Y:S05]  /*1b40*/  @P1 BRA `(.L_x_39) ;  /* 0xfffffff800ac1947 */ /* 0x001fea000383ffff */
.L_x_38:
[----:B------:R-:W-:Y:S05]  /*1b50*/  @!P0 EXIT ;  /* 0x000000000000894d */ /* 0x000fea0003800000 */
[----:B------:R-:W-:Y:S02]  /*1b60*/  ISETP.GE.U32.AND P1, PT, R10, 0x4, PT ;  /* 0x000000040a00780c */ /* 0x000fe40003f26070 */
[----:B------:R-:W-:-:S04]  /*1b70*/  LOP3.LUT R3, R6, 0x3, RZ, 0xc0, !PT ;  /* 0x0000000306037812 */ /* 0x000fc800078ec0ff */
[----:B------:R-:W-:-:S07]  /*1b80*/  ISETP.NE.AND P0, PT, R3, RZ, PT ;  /* 0x000000ff0300720c */ /* 0x000fce0003f05270 */
[----:B------:R-:W-:Y:S06]  /*1b90*/  @!P1 BRA `(.L_x_40) ;  /* 0x0000000000b09947 */ /* 0x000fec0003800000 */
[----:B---3--:R-:W0:Y:S01]  /*1ba0*/  LDC.64 R4, c[0x0][0x380] ;  /* 0x0000e000ff047b82 */ /* 0x008e220000000a00 */
[----:B-12---:R-:W-:Y:S01]  /*1bb0*/  IMAD R9, R7, R6, R0 ;  /* 0x0000000607097224 */ /* 0x006fe200078e0200 */
[----:B------:R-:W1:Y:S06]  /*1bc0*/  LDCU UR4, c[0x0][0x3a8] ;  /* 0x00007500ff0477ac */ /* 0x000e6c0008000800 */
[----:B------:R-:W2:Y:S08]  /*1bd0*/  LDC.64 R10, c[0x0][0x398] ;  /* 0x0000e600ff0a7b82 */ /* 0x000eb00000000a00 */
[----:B------:R-:W3:Y:S01]  /*1be0*/  LDC.64 R12, c[0x0][0x390] ;  /* 0x0000e400ff0c7b82 */ /* 0x000ee20000000a00 */
[----:B0-----:R-:W-:-:S07]  /*1bf0*/  IMAD.WIDE R4, R9, 0x4, R4 ;  /* 0x0000000409047825 */ /* 0x001fce00078e0204 */
[----:B------:R-:W0:Y:S01]  /*1c00*/  LDC.64 R14, c[0x0][0x398] ;  /* 0x0000e600ff0e7b82 */ /* 0x000e220000000a00 */
[----:B------:R-:W1:Y:S07]  /*1c10*/  LDG.E R19, desc[UR12][R4.64] ;  /* 0x0000000c04137981 */ /* 0x000e6e000c1e1900 */
[----:B------:R-:W4:Y:S01]  /*1c20*/  LDC.64 R8, c[0x0][0x390] ;  /* 0x0000e400ff087b82 */ /* 0x000f220000000a00 */
[----:B-1----:R-:W-:-:S13]  /*1c30*/  FSETP.GT.AND P2, PT, |R19|, UR4, PT ;  /* 0x0000000413007c0b */ /* 0x002fda000bf44200 */
[----:B----45:R-:W-:-:S04]  /*1c40*/  @P2 IMAD.WIDE R8, R2, 0x4, R8 ;  /* 0x0000000402082825 */ /* 0x030fc800078e0208 */
[C---:B--2---:R-:W-:Y:S01]  /*1c50*/  @P2 IMAD.WIDE R10, R2.reuse, 0x4, R10 ;  /* 0x00000004020a2825 */ /* 0x044fe200078e020a */
[----:B------:R1:W-:Y:S04]  /*1c60*/  @P2 STG.E desc[UR12][R8.64], R0 ;  /* 0x0000000008002986 */ /* 0x0003e8000c10190c */
[----:B------:R2:W-:Y:S04]  /*1c70*/  @P2 STG.E desc[UR12][R10.64], R19 ;  /* 0x000000130a002986 */ /* 0x0005e8000c10190c */
[----:B------:R-:W4:Y:S01]  /*1c80*/  LDG.E R21, desc[UR12][R4.64+0x4] ;  /* 0x0000040c04157981 */ /* 0x000f22000c1e1900 */
[----:B------:R-:W-:Y:S01]  /*1c90*/  @P2 VIADD R2, R2, 0x1 ;  /* 0x0000000102022836 */ /* 0x000fe20000000000 */
[----:B-1----:R-:W1:Y:S08]  /*1ca0*/  LDC.64 R8, c[0x0][0x390] ;  /* 0x0000e400ff087b82 */ /* 0x002e700000000a00 */
[----:B--2---:R-:W2:Y:S01]  /*1cb0*/  LDC.64 R10, c[0x0][0x398] ;  /* 0x0000e600ff0a7b82 */ /* 0x004ea20000000a00 */
[----:B----4-:R-:W-:-:S13]  /*1cc0*/  FSETP.GT.AND P1, PT, |R21|, UR4, PT ;  /* 0x0000000415007c0b */ /* 0x010fda000bf24200 */
[----:B------:R-:W-:Y:S01]  /*1cd0*/  @P1 IADD3 R17, PT, PT, R0, 0x1, RZ ;  /* 0x0000000100111810 */ /* 0x000fe20007ffe0ff */
[----:B---3--:R-:W-:-:S04]  /*1ce0*/  @P1 IMAD.WIDE R12, R2, 0x4, R12 ;  /* 0x00000004020c1825 */ /* 0x008fc800078e020c */
[C---:B0-----:R-:W-:Y:S01]  /*1cf0*/  @P1 IMAD.WIDE R14, R2.reuse, 0x4, R14 ;  /* 0x00000004020e1825 */ /* 0x041fe200078e020e */
[----:B------:R0:W-:Y:S04]  /*1d00*/  @P1 STG.E desc[UR12][R12.64], R17 ;  /* 0x000000110c001986 */ /* 0x0001e8000c10190c */
[----:B------:R3:W-:Y:S04]  /*1d10*/  @P1 STG.E desc[UR12][R14.64], R21 ;  /* 0x000000150e001986 */ /* 0x0007e8000c10190c */
[----:B------:R-:W4:Y:S01]  /*1d20*/  LDG.E R23, desc[UR12][R4.64+0x8] ;  /* 0x0000080c04177981 */ /* 0x000f22000c1e1900 */
[----:B------:R-:W-:Y:S01]  /*1d30*/  @P1 VIADD R2, R2, 0x1 ;  /* 0x0000000102021836 */ /* 0x000fe20000000000 */
[----:B0-----:R-:W0:Y:S08]  /*1d40*/  LDC.64 R12, c[0x0][0x390] ;  /* 0x0000e400ff0c7b82 */ /* 0x001e300000000a00 */
[----:B---3--:R-:W3:Y:S01]  /*1d50*/  LDC.64 R14, c[0x0][0x398] ;  /* 0x0000e600ff0e7b82 */ /* 0x008ee20000000a00 */
[----:B----4-:R-:W-:-:S13]  /*1d60*/  FSETP.GT.AND P2, PT, |R23|, UR4, PT ;  /* 0x0000000417007c0b */ /* 0x010fda000bf44200 */
[----:B------:R-:W-:Y:S01]  /*1d70*/  @P2 IADD3 R19, PT, PT, R0, 0x2, RZ ;  /* 0x0000000200132810 */ /* 0x000fe20007ffe0ff */
[----:B-1----:R-:W-:-:S04]  /*1d80*/  @P2 IMAD.WIDE R8, R2, 0x4, R8 ;  /* 0x0000000402082825 */ /* 0x002fc800078e0208 */
[C---:B--2---:R-:W-:Y:S01]  /*1d90*/  @P2 IMAD.WIDE R10, R2.reuse, 0x4, R10 ;  /* 0x00000004020a2825 */ /* 0x044fe200078e020a */
[----:B------:R4:W-:Y:S04]  /*1da0*/  @P2 STG.E desc[UR12][R8.64], R19 ;  /* 0x0000001308002986 */ /* 0x0009e8000c10190c */
[----:B------:R4:W-:Y:S04]  /*1db0*/  @P2 STG.E desc[UR12][R10.64], R23 ;  /* 0x000000170a002986 */ /* 0x0009e8000c10190c */
[----:B------:R-:W2:Y:S01]  /*1dc0*/  LDG.E R21, desc[UR12][R4.64+0xc] ;  /* 0x00000c0c04157981 */ /* 0x000ea2000c1e1900 */
[----:B------:R-:W-:Y:S01]  /*1dd0*/  @P2 VIADD R2, R2, 0x1 ;  /* 0x0000000102022836 */ /* 0x000fe20000000000 */
[----:B--2---:R-:W-:-:S13]  /*1de0*/  FSETP.GT.AND P1, PT, |R21|, UR4, PT ;  /* 0x0000000415007c0b */ /* 0x004fda000bf24200 */
[----:B------:R-:W-:Y:S01]  /*1df0*/  @P1 IADD3 R17, PT, PT, R0, 0x3, RZ ;  /* 0x0000000300111810 */ /* 0x000fe20007ffe0ff */
[----:B0-----:R-:W-:-:S04]  /*1e00*/  @P1 IMAD.WIDE R12, R2, 0x4, R12 ;  /* 0x00000004020c1825 */ /* 0x001fc800078e020c */
[C---:B---3--:R-:W-:Y:S01]  /*1e10*/  @P1 IMAD.WIDE R14, R2.reuse, 0x4, R14 ;  /* 0x00000004020e1825 */ /* 0x048fe200078e020e */
[----:B------:R4:W-:Y:S01]  /*1e20*/  @P1 STG.E desc[UR12][R12.64], R17 ;  /* 0x000000110c001986 */ /* 0x0009e2000c10190c */
[----:B------:R-:W-:Y:S02]  /*1e30*/  @P1 IADD3 R2, PT, PT, R2, 0x1, RZ ;  /* 0x0000000102021810 */ /* 0x000fe40007ffe0ff */
[----:B------:R-:W-:Y:S01]  /*1e40*/  VIADD R0, R0, 0x4 ;  /* 0x0000000400007836 */ /* 0x000fe20000000000 */
[----:B------:R4:W-:Y:S06]  /*1e50*/  @P1 STG.E desc[UR12][R14.64], R21 ;  /* 0x000000150e001986 */ /* 0x0009ec000c10190c */
.L_x_40:
[----:B------:R-:W-:Y:S05]  /*1e60*/  @!P0 EXIT ;  /* 0x000000000000894d */ /* 0x000fea0003800000 */
[----:B------:R-:W-:-:S13]  /*1e70*/  ISETP.NE.AND P0, PT, R3, 0x1, PT ;  /* 0x000000010300780c */ /* 0x000fda0003f05270 */
[----:B------:R-:W-:Y:S05]  /*1e80*/  @!P0 BRA `(.L_x_41) ;  /* 0x0000000000608947 */ /* 0x000fea0003800000 */
[----:B---3--:R-:W0:Y:S01]  /*1e90*/  LDC.64 R4, c[0x0][0x380] ;  /* 0x0000e000ff047b82 */ /* 0x008e220000000a00 */
[----:B------:R-:W-:Y:S01]  /*1ea0*/  IMAD R3, R7, R6, R0 ;  /* 0x0000000607037224 */ /* 0x000fe200078e0200 */
[----:B------:R-:W3:Y:S06]  /*1eb0*/  LDCU UR4, c[0x0][0x3a8] ;  /* 0x00007500ff0477ac */ /* 0x000eec0008000800 */
[----:B-12-4-:R-:W1:Y:S08]  /*1ec0*/  LDC.64 R8, c[0x0][0x390] ;  /* 0x0000e400ff087b82 */ /* 0x016e700000000a00 */
[----:B------:R-:W2:Y:S01]  /*1ed0*/  LDC.64 R10, c[0x0][0x398] ;  /* 0x0000e600ff0a7b82 */ /* 0x000ea20000000a00 */
[----:B0-----:R-:W-:-:S07]  /*1ee0*/  IMAD.WIDE R4, R3, 0x4, R4 ;  /* 0x0000000403047825 */ /* 0x001fce00078e0204 */
[----:B------:R-:W0:Y:S01]  /*1ef0*/  LDC.64 R12, c[0x0][0x390] ;  /* 0x0000e400ff0c7b82 */ /* 0x000e220000000a00 */
[----:B------:R-:W3:Y:S07]  /*1f00*/  LDG.E R3, desc[UR12][R4.64] ;  /* 0x0000000c04037981 */ /* 0x000eee000c1e1900 */
[----:B------:R-:W4:Y:S01]  /*1f10*/  LDC.64 R14, c[0x0][0x398] ;  /* 0x0000e600ff0e7b82 */ /* 0x000f220000000a00 */
[----:B---3--:R-:W-:-:S13]  /*1f20*/  FSETP.GT.AND P0, PT, |R3|, UR4, PT ;  /* 0x0000000403007c0b */ /* 0x008fda000bf04200 */
[----:B-1---5:R-:W-:-:S04]  /*1f30*/  @P0 IMAD.WIDE R8, R2, 0x4, R8 ;  /* 0x0000000402080825 */ /* 0x022fc800078e0208 */
[C---:B--2---:R-:W-:Y:S01]  /*1f40*/  @P0 IMAD.WIDE R10, R2.reuse, 0x4, R10 ;  /* 0x00000004020a0825 */ /* 0x044fe200078e020a */
[----:B------:R1:W-:Y:S04]  /*1f50*/  @P0 STG.E desc[UR12][R8.64], R0 ;  /* 0x0000000008000986 */ /* 0x0003e8000c10190c */
[----:B------:R2:W-:Y:S04]  /*1f60*/  @P0 STG.E desc[UR12][R10.64], R3 ;  /* 0x000000030a000986 */ /* 0x0005e8000c10190c */
[----:B------:R-:W3:Y:S01]  /*1f70*/  LDG.E R17, desc[UR12][R4.64+0x4] ;  /* 0x0000040c04117981 */ /* 0x000ee2000c1e1900 */
[----:B------:R-:W-:Y:S01]  /*1f80*/  @P0 VIADD R2, R2, 0x1 ;  /* 0x0000000102020836 */ /* 0x000fe20000000000 */
[----:B---3--:R-:W-:-:S13]  /*1f90*/  FSETP.GT.AND P1, PT, |R17|, UR4, PT ;  /* 0x0000000411007c0b */ /* 0x008fda000bf24200 */
[----:B------:R-:W-:Y:S01]  /*1fa0*/  @P1 IADD3 R19, PT, PT, R0, 0x1, RZ ;  /* 0x0000000100131810 */ /* 0x000fe20007ffe0ff */
[----:B0-----:R-:W-:-:S04]  /*1fb0*/  @P1 IMAD.WIDE R12, R2, 0x4, R12 ;  /* 0x00000004020c1825 */ /* 0x001fc800078e020c */
[C---:B----4-:R-:W-:Y:S01]  /*1fc0*/  @P1 IMAD.WIDE R14, R2.reuse, 0x4, R14 ;  /* 0x00000004020e1825 */ /* 0x050fe200078e020e */
[----:B------:R2:W-:Y:S01]  /*1fd0*/  @P1 STG.E desc[UR12][R12.64], R19 ;  /* 0x000000130c001986 */ /* 0x0005e2000c10190c */
[----:B------:R-:W-:Y:S02]  /*1fe0*/  @P1 IADD3 R2, PT, PT, R2, 0x1, RZ ;  /* 0x0000000102021810 */ /* 0x000fe40007ffe0ff */
[----:B-1----:R-:W-:Y:S01]  /*1ff0*/  VIADD R0, R0, 0x2 ;  /* 0x0000000200007836 */ /* 0x002fe20000000000 */
[----:B------:R2:W-:Y:S06]  /*2000*/  @P1 STG.E desc[UR12][R14.64], R17 ;  /* 0x000000110e001986 */ /* 0x0005ec000c10190c */
.L_x_41:
[----:B--2---:R-:W-:-:S04]  /*2010*/  LOP3.LUT R3, R6, 0x1, RZ, 0xc0, !PT ;  /* 0x0000000106037812 */ /* 0x004fc800078ec0ff */
[----:B------:R-:W-:-:S13]  /*2020*/  ISETP.NE.U32.AND P0, PT, R3, 0x1, PT ;  /* 0x000000010300780c */ /* 0x000fda0003f05070 */
[----:B------:R-:W-:Y:S05]  /*2030*/  @P0 EXIT ;  /* 0x000000000000094d */ /* 0x000fea0003800000 */
[----:B---3--:R-:W0:Y:S01]  /*2040*/  LDC.64 R4, c[0x0][0x380] ;  /* 0x0000e000ff047b82 */ /* 0x008e220000000a00 */
[----:B------:R-:W-:Y:S01]  /*2050*/  IMAD R7, R7, R6, R0 ;  /* 0x0000000607077224 */ /* 0x000fe200078e0200 */
[----:B------:R-:W2:Y:S03]  /*2060*/  LDCU UR4, c[0x0][0x3a8] ;  /* 0x00007500ff0477ac */ /* 0x000ea60008000800 */
[----:B0-----:R-:W-:-:S05]  /*2070*/  IMAD.WIDE R4, R7, 0x4, R4 ;  /* 0x0000000407047825 */ /* 0x001fca00078e0204 */
[----:B-1--4-:R-:W2:Y:S02]  /*2080*/  LDG.E R9, desc[UR12][R4.64] ;  /* 0x0000000c04097981 */ /* 0x012ea4000c1e1900 */
[----:B--2---:R-:W-:-:S13]  /*2090*/  FSETP.GT.AND P0, PT, |R9|, UR4, PT ;  /* 0x0000000409007c0b */ /* 0x004fda000bf04200 */
[----:B------:R-:W-:Y:S05]  /*20a0*/  @!P0 EXIT ;  /* 0x000000000000894d */ /* 0x000fea0003800000 */
[----:B------:R-:W0:Y:S08]  /*20b0*/  LDC.64 R4, c[0x0][0x390] ;  /* 0x0000e400ff047b82 */ /* 0x000e300000000a00 */
[----:B------:R-:W1:Y:S01]  /*20c0*/  LDC.64 R6, c[0x0][0x398] ;  /* 0x0000e600ff067b82 */ /* 0x000e620000000a00 */
[----:B0----5:R-:W-:-:S05]  /*20d0*/  IMAD.WIDE R4, R2, 0x4, R4 ;  /* 0x0000000402047825 */ /* 0x021fca00078e0204 */
[----:B------:R-:W-:Y:S01]  /*20e0*/  STG.E desc[UR12][R4.64], R0 ;  /* 0x0000000004007986 */ /* 0x000fe2000c10190c */
[----:B-1----:R-:W-:-:S05]  /*20f0*/  IMAD.WIDE R2, R2, 0x4, R6 ;  /* 0x0000000402027825 */ /* 0x002fca00078e0206 */
[----:B------:R-:W-:Y:S01]  /*2100*/  STG.E desc[UR12][R2.64], R9 ;  /* 0x0000000902007986 */ /* 0x000fe2000c10190c */
[----:B------:R-:W-:Y:S05]  /*2110*/  EXIT ;  /* 0x000000000000794d */ /* 0x000fea0003800000 */
.L_x_42:
        /* <DEDUP_REMOVED lines=14> */
.L_x_53:


//--------------------- .nv.shared.reserved.0     --------------------------
	.section	.nv.shared.reserved.0,"aw",@nobits
	.weak		__nv_reservedSMEM_offset_0_alias
	.size		__nv_reservedSMEM_offset_0_alias, 0, 64
	.other		__nv_reservedSMEM_offset_0_alias,@"STO_CUDA_RESERVED_SHARED STV_DEFAULT"
__nv_reservedSMEM_offset_0_alias:
	.zero		0
	.zero		64


//--------------------- .nv.global                --------------------------
	.section	.nv.global,"aw",@nobits
.nv.global:
	.type		_ZN34_INTERNAL_60d2f82c_4_k_cu_3078448c6thrust24THRUST_300001_SM_1000_NS12placeholders2_8E,@object
	.size		_ZN34_INTERNAL_60d2f82c_4_k_cu_3078448c6thrust24THRUST_300001_SM_1000_NS12placeholders2_8E,(_ZN34_INTERNAL_60d2f82c_4_k_cu_3078448c4cuda3std3__436_GLOBAL__N__60d2f82c_4_k_cu_3078448c6ignoreE - _ZN34_INTERNAL_60d2f82c_4_k_cu_3078448c6thrust24THRUST_300001_SM_1000_NS12placeholders2_8E)
_ZN34_INTERNAL_60d2f82c_4_k_cu_3078448c6thrust24THRUST_300001_SM_1000_NS12placeholders2_8E:
	.zero		1
	.type		_ZN34_INTERNAL_60d2f82c_4_k_cu_3078448c4cuda3std3__436_GLOBAL__N__60d2f82c_4_k_cu_3078448c6ignoreE,@object
	.size		_ZN34_INTERNAL_60d2f82c_4_k_cu_3078448c4cuda3std3__436_GLOBAL__N__60d2f82c_4_k_cu_3078448c6ignoreE,(_ZN34_INTERNAL_60d2f82c_4_k_cu_3078448c4cuda3std6ranges3__45__cpo4dataE - _ZN34_INTERNAL_60d2f82c_4_k_cu_3078448c4cuda3std3__436_GLOBAL__N__60d2f82c_4_k_cu_3078448c6ignoreE)
_ZN34_INTERNAL_60d2f82c_4_k_cu_3078448c4cuda3std3__436_GLOBAL__N__60d2f82c_4_k_cu_3078448c6ignoreE:
	.zero		1
	.type		_ZN34_INTERNAL_60d2f82c_4_k_cu_3078448c4cuda3std6ranges3__45__cpo4dataE,@object
	.size		_ZN34_INTERNAL_60d2f82c_4_k_cu_3078448c4cuda3std6ranges3__45__cpo4dataE,(_ZN34_INTERNAL_60d2f82c_4_k_cu_3078448c6thrust24THRUST_300001_SM_1000_NS6system3cpp3parE - _ZN34_INTERNAL_60d2f82c_4_k_cu_3078448c4cuda3std6ranges3__45__cpo4dataE)
_ZN34_INTERNAL_60d2f82c_4_k_cu_3078448c4cuda3std6ranges3__45__cpo4dataE:
	.zero		1
	.type		_ZN34_INTERNAL_60d2f82c_4_k_cu_3078448c6thrust24THRUST_300001_SM_1000_NS6system3cpp3parE,@object
	.size		_ZN34_INTERNAL_60d2f82c_4_k_cu_3078448c6thrust24THRUST_300001_SM_1000_NS6system3cpp3parE,(_ZN34_INTERNAL_60d2f82c_4_k_cu_3078448c4cuda3std3__45__cpo5beginE - _ZN34_INTERNAL_60d2f82c_4_k_cu_3078448c6thrust24THRUST_300001_SM_1000_NS6system3cpp3parE)
_ZN34_INTERNAL_60d2f82c_4_k_cu_3078448c6thrust24THRUST_300001_SM_1000_NS6system3cpp3parE:
	.zero		1
	.type		_ZN34_INTERNAL_60d2f82c_4_k_cu_3078448c4cuda3std3__45__cpo5beginE,@object
	.size		_ZN34_INTERNAL_60d2f82c_4_k_cu_3078448c4cuda3std3__45__cpo5beginE,(_ZN34_INTERNAL_60d2f82c_4_k_cu_3078448c4cuda3std6ranges3__45__cpo5beginE - _ZN34_INTERNAL_60d2f82c_4_k_cu_3078448c4cuda3std3__45__cpo5beginE)
_ZN34_INTERNAL_60d2f82c_4_k_cu_3078448c4cuda3std3__45__cpo5beginE:
	.zero		1
	.type		_ZN34_INTERNAL_60d2f82c_4_k_cu_3078448c4cuda3std6ranges3__45__cpo5beginE,@object
	.size		_ZN34_INTERNAL_60d2f82c_4_k_cu_3078448c4cuda3std6ranges3__45__cpo5beginE,(_ZN34_INTERNAL_60d2f82c_4_k_cu_3078448c6thrust24THRUST_300001_SM_1000_NS6deviceE - _ZN34_INTERNAL_60d2f82c_4_k_cu_3078448c4cuda3std6ranges3__45__cpo5beginE)
_ZN34_INTERNAL_60d2f82c_4_k_cu_3078448c4cuda3std6ranges3__45__cpo5beginE:
	.zero		1
	.type		_ZN34_INTERNAL_60d2f82c_4_k_cu_3078448c6thrust24THRUST_300001_SM_1000_NS6deviceE,@object
	.size		_ZN34_INTERNAL_60d2f82c_4_k_cu_3078448c6thrust24THRUST_300001_SM_1000_NS6deviceE,(_ZN34_INTERNAL_60d2f82c_4_k_cu_3078448c4cuda3std3__47nulloptE - _ZN34_INTERNAL_60d2f82c_4_k_cu_3078448c6thrust24THRUST_300001_SM_1000_NS6deviceE)
_ZN34_INTERNAL_60d2f82c_4_k_cu_3078448c6thrust24THRUST_300001_SM_1000_NS6deviceE:
	.zero		1
	.type		_ZN34_INTERNAL_60d2f82c_4_k_cu_3078448c4cuda3std3__47nulloptE,@object
	.size		_ZN34_INTERNAL_60d2f82c_4_k_cu_3078448c4cuda3std3__47nulloptE,(_ZN34_INTERNAL_60d2f82c_4_k_cu_3078448c4cuda3std6ranges3__45__cpo8distanceE - _ZN34_INTERNAL_60d2f82c_4_k_cu_3078448c4cuda3std3__47nulloptE)
_ZN34_INTERNAL_60d2f82c_4_k_cu_3078448c4cuda3std3__47nulloptE:
	.zero		1
	.type		_ZN34_INTERNAL_60d2f82c_4_k_cu_3078448c4cuda3std6ranges3__45__cpo8distanceE,@object
	.size		_ZN34_INTERNAL_60d2f82c_4_k_cu_3078448c4cuda3std6ranges3__45__cpo8distanceE,(_ZN34_INTERNAL_60d2f82c_4_k_cu_3078448c6thrust24THRUST_300001_SM_1000_NS12placeholders2_4E - _ZN34_INTERNAL_60d2f82c_4_k_cu_3078448c4cuda3std6ranges3__45__cpo8distanceE)
_ZN34_INTERNAL_60d2f82c_4_k_cu_3078448c4cuda3std6ranges3__45__cpo8distanceE:
	.zero		1
	.type		_ZN34_INTERNAL_60d2f82c_4_k_cu_3078448c6thrust24THRUST_300001_SM_1000_NS12placeholders2_4E,@object
	.size		_ZN34_INTERNAL_60d2f82c_4_k_cu_3078448c6thrust24THRUST_300001_SM_1000_NS12placeholders2_4E,(_ZN34_INTERNAL_60d2f82c_4_k_cu_3078448c4cuda3std3__45__cpo6rbeginE - _ZN34_INTERNAL_60d2f82c_4_k_cu_3078448c6thrust24THRUST_300001_SM_1000_NS12placeholders2_4E)
_ZN34_INTERNAL_60d2f82c_4_k_cu_3078448c6thrust24THRUST_300001_SM_1000_NS12placeholders2_4E:
	.zero		1
	.type		_ZN34_INTERNAL_60d2f82c_4_k_cu_3078448c4cuda3std3__45__cpo6rbeginE,@object
	.size		_ZN34_INTERNAL_60d2f82c_4_k_cu_3078448c4cuda3std3__45__cpo6rbeginE,(_ZN34_INTERNAL_60d2f82c_4_k_cu_3078448c4cuda3std6ranges3__45__cpo7advanceE - _ZN34_INTERNAL_60d2f82c_4_k_cu_3078448c4cuda3std3__45__cpo6rbeginE)
_ZN34_INTERNAL_60d2f82c_4_k_cu_3078448c4cuda3std3__45__cpo6rbeginE:
	.zero		1
	.type		_ZN34_INTERNAL_60d2f82c_4_k_cu_3078448c4cuda3std6ranges3__45__cpo7advanceE,@object
	.size		_ZN34_INTERNAL_60d2f82c_4_k_cu_3078448c4cuda3std6ranges3__45__cpo7advanceE,(_ZN34_INTERNAL_60d2f82c_4_k_cu_3078448c6thrust24THRUST_300001_SM_1000_NS12placeholders3_10E - _ZN34_INTERNAL_60d2f82c_4_k_cu_3078448c4cuda3std6ranges3__45__cpo7advanceE)
_ZN34_INTERNAL_60d2f82c_4_k_cu_3078448c4cuda3std6ranges3__45__cpo7advanceE:
	.zero		1
	.type		_ZN34_INTERNAL_60d2f82c_4_k_cu_3078448c6thrust24THRUST_300001_SM_1000_NS12placeholders3_10E,@object
	.size		_ZN34_INTERNAL_60d2f82c_4_k_cu_3078448c6thrust24THRUST_300001_SM_1000_NS12placeholders3_10E,(_ZN34_INTERNAL_60d2f82c_4_k_cu_3078448c4cuda3std3__48in_placeE - _ZN34_INTERNAL_60d2f82c_4_k_cu_3078448c6thrust24THRUST_300001_SM_1000_NS12placeholders3_10E)
_ZN34_INTERNAL_60d2f82c_4_k_cu_3078448c6thrust24THRUST_300001_SM_1000_NS12placeholders3_10E:
	.zero		1
	.type		_ZN34_INTERNAL_60d2f82c_4_k_cu_3078448c4cuda3std3__48in_placeE,@object
	.size		_ZN34_INTERNAL_60d2f82c_4_k_cu_3078448c4cuda3std3__48in_placeE,(_ZN34_INTERNAL_60d2f82c_4_k_cu_3078448c4cuda3std6ranges3__45__cpo4sizeE - _ZN34_INTERNAL_60d2f82c_4_k_cu_3078448c4cuda3std3__48in_placeE)
_ZN34_INTERNAL_60d2f82c_4_k_cu_3078448c4cuda3std3__48in_placeE:
	.zero		1
	.type		_ZN34_INTERNAL_60d2f82c_4_k_cu_3078448c4cuda3std6ranges3__45__cpo4sizeE,@object
	.size		_ZN34_INTERNAL_60d2f82c_4_k_cu_3078448c4cuda3std6ranges3__45__cpo4sizeE,(_ZN34_INTERNAL_60d2f82c_4_k_cu_3078448c6thrust24THRUST_300001_SM_1000_NS12placeholders2_2E - _ZN34_INTERNAL_60d2f82c_4_k_cu_3078448c4cuda3std6ranges3__45__cpo4sizeE)
_ZN34_INTERNAL_60d2f82c_4_k_cu_3078448c4cuda3std6ranges3__45__cpo4sizeE:
	.zero		1
	.type		_ZN34_INTERNAL_60d2f82c_4_k_cu_3078448c6thrust24THRUST_300001_SM_1000_NS12placeholders2_2E,@object
	.size		_ZN34_INTERNAL_60d2f82c_4_k_cu_3078448c6thrust24THRUST_300001_SM_1000_NS12placeholders2_2E,(_ZN34_INTERNAL_60d2f82c_4_k_cu_3078448c4cuda3std3__45__cpo6cbeginE - _ZN34_INTERNAL_60d2f82c_4_k_cu_3078448c6thrust24THRUST_300001_SM_1000_NS12placeholders2_2E)
_ZN34_INTERNAL_60d2f82c_4_k_cu_3078448c6thrust24THRUST_300001_SM_1000_NS12placeholders2_2E:
	.zero		1
	.type		_ZN34_INTERNAL_60d2f82c_4_k_cu_3078448c4cuda3std3__45__cpo6cbeginE,@object
	.size		_ZN34_INTERNAL_60d2f82c_4_k_cu_3078448c4cuda3std3__45__cpo6cbeginE,(_ZN34_INTERNAL_60d2f82c_4_k_cu_3078448c4cuda3std6ranges3__45__cpo6cbeginE - _ZN34_INTERNAL_60d2f82c_4_k_cu_3078448c4cuda3std3__45__cpo6cbeginE)
_ZN34_INTERNAL_60d2f82c_4_k_cu_3078448c4cuda3std3__45__cpo6cbeginE:
	.zero		1
	.type		_ZN34_INTERNAL_60d2f82c_4_k_cu_3078448c4cuda3std6ranges3__45__cpo6cbeginE,@object
	.size		_ZN34_INTERNAL_60d2f82c_4_k_cu_3078448c4cuda3std6ranges3__45__cpo6cbeginE,(_ZN34_INTERNAL_60d2f82c_4_k_cu_3078448c6thrust24THRUST_300001_SM_1000_NS12placeholders2_6E - _ZN34_INTERNAL_60d2f82c_4_k_cu_3078448c4cuda3std6ranges3__45__cpo6cbeginE)
_ZN34_INTERNAL_60d2f82c_4_k_cu_3078448c4cuda3std6ranges3__45__cpo6cbeginE:
	.zero		1
	.type		_ZN34_INTERNAL_60d2f82c_4_k_cu_3078448c6thrust24THRUST_300001_SM_1000_NS12placeholders2_6E,@object
	.size		_ZN34_INTERNAL_60d2f82c_4_k_cu_3078448c6thrust24THRUST_300001_SM_1000_NS12placeholders2_6E,(_ZN34_INTERNAL_60d2f82c_4_k_cu_3078448c4cuda3std3__45__cpo7crbeginE - _ZN34_INTERNAL_60d2f82c_4_k_cu_3078448c6thrust24THRUST_300001_SM_1000_NS12placeholders2_6E)
_ZN34_INTERNAL_60d2f82c_4_k_cu_3078448c6thrust24THRUST_300001_SM_1000_NS12placeholders2_6E:
	.zero		1
	.type		_ZN34_INTERNAL_60d2f82c_4_k_cu_3078448c4cuda3std3__45__cpo7crbeginE,@object
	.size		_ZN34_INTERNAL_60d2f82c_4_k_cu_3078448c4cuda3std3__45__cpo7crbeginE,(_ZN34_INTERNAL_60d2f82c_4_k_cu_3078448c4cuda3std6ranges3__45__cpo4nextE - _ZN34_INTERNAL_60d2f82c_4_k_cu_3078448c4cuda3std3__45__cpo7crbeginE)
_ZN34_INTERNAL_60d2f82c_4_k_cu_3078448c4cuda3std3__45__cpo7crbeginE:
	.zero		1
	.type		_ZN34_INTERNAL_60d2f82c_4_k_cu_3078448c4cuda3std6ranges3__45__cpo4nextE,@object
	.size		_ZN34_INTERNAL_60d2f82c_4_k_cu_3078448c4cuda3std6ranges3__45__cpo4nextE,(_ZN34_INTERNAL_60d2f82c_4_k_cu_3078448c4cuda3std6ranges3__45__cpo4swapE - _ZN34_INTERNAL_60d2f82c_4_k_cu_3078448c4cuda3std6ranges3__45__cpo4nextE)
_ZN34_INTERNAL_60d2f82c_4_k_cu_3078448c4cuda3std6ranges3__45__cpo4nextE:
	.zero		1
	.type		_ZN34_INTERNAL_60d2f82c_4_k_cu_3078448c4cuda3std6ranges3__45__cpo4swapE,@object
	.size		_ZN34_INTERNAL_60d2f82c_4_k_cu_3078448c4cuda3std6ranges3__45__cpo4swapE,(_ZN34_INTERNAL_60d2f82c_4_k_cu_3078448c6thrust24THRUST_300001_SM_1000_NS8cuda_cub10par_nosyncE - _ZN34_INTERNAL_60d2f82c_4_k_cu_3078448c4cuda3std6ranges3__45__cpo4swapE)
_ZN34_INTERNAL_60d2f82c_4_k_cu_3078448c4cuda3std6ranges3__45__cpo4swapE:
	.zero		1
	.type		_ZN34_INTERNAL_60d2f82c_4_k_cu_3078448c6thrust24THRUST_300001_SM_1000_NS8cuda_cub10par_nosyncE,@object
	.size		_ZN34_INTERNAL_60d2f82c_4_k_cu_3078448c6thrust24THRUST_300001_SM_1000_NS8cuda_cub10par_nosyncE,(_ZN34_INTERNAL_60d2f82c_4_k_cu_3078448c6thrust24THRUST_300001_SM_1000_NS3seqE - _ZN34_INTERNAL_60d2f82c_4_k_cu_3078448c6thrust24THRUST_300001_SM_1000_NS8cuda_cub10par_nosyncE)
_ZN34_INTERNAL_60d2f82c_4_k_cu_3078448c6thrust24THRUST_300001_SM_1000_NS8cuda_cub10par_nosyncE:
	.zero		1
	.type		_ZN34_INTERNAL_60d2f82c_4_k_cu_3078448c6thrust24THRUST_300001_SM_1000_NS3seqE,@object
	.size		_ZN34_INTERNAL_60d2f82c_4_k_cu_3078448c6thrust24THRUST_300001_SM_1000_NS3seqE,(_ZN34_INTERNAL_60d2f82c_4_k_cu_3078448c4cuda3std3__420unreachable_sentinelE - _ZN34_INTERNAL_60d2f82c_4_k_cu_3078448c6thrust24THRUST_300001_SM_1000_NS3seqE)
_ZN34_INTERNAL_60d2f82c_4_k_cu_3078448c6thrust24THRUST_300001_SM_1000_NS3seqE:
	.zero		1
	.type		_ZN34_INTERNAL_60d2f82c_4_k_cu_3078448c4cuda3std3__420unreachable_sentinelE,@object
	.size		_ZN34_INTERNAL_60d2f82c_4_k_cu_3078448c4cuda3std3__420unreachable_sentinelE,(_ZN34_INTERNAL_60d2f82c_4_k_cu_3078448c4cuda3std6ranges3__45__cpo5ssizeE - _ZN34_INTERNAL_60d2f82c_4_k_cu_3078448c4cuda3std3__420unreachable_sentinelE)
_ZN34_INTERNAL_60d2f82c_4_k_cu_3078448c4cuda3std3__420unreachable_sentinelE:
	.zero		1
	.type		_ZN34_INTERNAL_60d2f82c_4_k_cu_3078448c4cuda3std6ranges3__45__cpo5ssizeE,@object
	.size		_ZN34_INTERNAL_60d2f82c_4_k_cu_3078448c4cuda3std6ranges3__45__cpo5ssizeE,(_ZN34_INTERNAL_60d2f82c_4_k_cu_3078448c6thrust24THRUST_300001_SM_1000_NS12placeholders2_3E - _ZN34_INTERNAL_60d2f82c_4_k_cu_3078448c4cuda3std6ranges3__45__cpo5ssizeE)
_ZN34_INTERNAL_60d2f82c_4_k_cu_3078448c4cuda3std6ranges3__45__cpo5ssizeE:
	.zero		1
	.type		_ZN34_INTERNAL_60d2f82c_4_k_cu_3078448c6thrust24THRUST_300001_SM_1000_NS12placeholders2_3E,@object
	.size		_ZN34_INTERNAL_60d2f82c_4_k_cu_3078448c6thrust24THRUST_300001_SM_1000_NS12placeholders2_3E,(_ZN34_INTERNAL_60d2f82c_4_k_cu_3078448c4cuda3std3__45__cpo4cendE - _ZN34_INTERNAL_60d2f82c_4_k_cu_3078448c6thrust24THRUST_300001_SM_1000_NS12placeholders2_3E)
_ZN34_INTERNAL_60d2f82c_4_k_cu_3078448c6thrust24THRUST_300001_SM_1000_NS12placeholders2_3E:
	.zero		1
	.type		_ZN34_INTERNAL_60d2f82c_4_k_cu_3078448c4cuda3std3__45__cpo4cendE,@object
	.size		_ZN34_INTERNAL_60d2f82c_4_k_cu_3078448c4cuda3std3__45__cpo4cendE,(_ZN34_INTERNAL_60d2f82c_4_k_cu_3078448c4cuda3std6ranges3__45__cpo4cendE - _ZN34_INTERNAL_60d2f82c_4_k_cu_3078448c4cuda3std3__45__cpo4cendE)
_ZN34_INTERNAL_60d2f82c_4_k_cu_3078448c4cuda3std3__45__cpo4cendE:
	.zero		1
	.type		_ZN34_INTERNAL_60d2f82c_4_k_cu_3078448c4cuda3std6ranges3__45__cpo4cendE,@object
	.size		_ZN34_INTERNAL_60d2f82c_4_k_cu_3078448c4cuda3std6ranges3__45__cpo4cendE,(_ZN34_INTERNAL_60d2f82c_4_k_cu_3078448c6thrust24THRUST_300001_SM_1000_NS12placeholders2_7E - _ZN34_INTERNAL_60d2f82c_4_k_cu_3078448c4cuda3std6ranges3__45__cpo4cendE)
_ZN34_INTERNAL_60d2f82c_4_k_cu_3078448c4cuda3std6ranges3__45__cpo4cendE:
	.zero		1
	.type		_ZN34_INTERNAL_60d2f82c_4_k_cu_3078448c6thrust24THRUST_300001_SM_1000_NS12placeholders2_7E,@object
	.size		_ZN34_INTERNAL_60d2f82c_4_k_cu_3078448c6thrust24THRUST_300001_SM_1000_NS12placeholders2_7E,(_ZN34_INTERNAL_60d2f82c_4_k_cu_3078448c4cuda3std3__45__cpo5crendE - _ZN34_INTERNAL_60d2f82c_4_k_cu_3078448c6thrust24THRUST_300001_SM_1000_NS12placeholders2_7E)
_ZN34_INTERNAL_60d2f82c_4_k_cu_3078448c6thrust24THRUST_300001_SM_1000_NS12placeholders2_7E:
	.zero		1
	.type		_ZN34_INTERNAL_60d2f82c_4_k_cu_3078448c4cuda3std3__45__cpo5crendE,@object
	.size		_ZN34_INTERNAL_60d2f82c_4_k_cu_3078448c4cuda3std3__45__cpo5crendE,(_ZN34_INTERNAL_60d2f82c_4_k_cu_3078448c4cuda3std6ranges3__45__cpo4prevE - _ZN34_INTERNAL_60d2f82c_4_k_cu_3078448c4cuda3std3__45__cpo5crendE)
_ZN34_INTERNAL_60d2f82c_4_k_cu_3078448c4cuda3std3__45__cpo5crendE:
	.zero		1
	.type		_ZN34_INTERNAL_60d2f82c_4_k_cu_3078448c4cuda3std6ranges3__45__cpo4prevE,@object
	.size		_ZN34_INTERNAL_60d2f82c_4_k_cu_3078448c4cuda3std6ranges3__45__cpo4prevE,(_ZN34_INTERNAL_60d2f82c_4_k_cu_3078448c4cuda3std6ranges3__45__cpo9iter_moveE - _ZN34_INTERNAL_60d2f82c_4_k_cu_3078448c4cuda3std6ranges3__45__cpo4prevE)
_ZN34_INTERNAL_60d2f82c_4_k_cu_3078448c4cuda3std6ranges3__45__cpo4prevE:
	.zero		1
	.type		_ZN34_INTERNAL_60d2f82c_4_k_cu_3078448c4cuda3std6ranges3__45__cpo9iter_moveE,@object
	.size		_ZN34_INTERNAL_60d2f82c_4_k_cu_3078448c4cuda3std6ranges3__45__cpo9iter_moveE,(_ZN34_INTERNAL_60d2f82c_4_k_cu_3078448c6thrust24THRUST_300001_SM_1000_NS6system6detail10sequential3seqE - _ZN34_INTERNAL_60d2f82c_4_k_cu_3078448c4cuda3std6ranges3__45__cpo9iter_moveE)
_ZN34_INTERNAL_60d2f82c_4_k_cu_3078448c4cuda3std6ranges3__45__cpo9iter_moveE:
	.zero		1
	.type		_ZN34_INTERNAL_60d2f82c_4_k_cu_3078448c6thrust24THRUST_300001_SM_1000_NS6system6detail10sequential3seqE,@object
	.size		_ZN34_INTERNAL_60d2f82c_4_k_cu_3078448c6thrust24THRUST_300001_SM_1000_NS6system6detail10sequential3seqE,(_ZN34_INTERNAL_60d2f82c_4_k_cu_3078448c6thrust24THRUST_300001_SM_1000_NS12placeholders2_9E - _ZN34_INTERNAL_60d2f82c_4_k_cu_3078448c6thrust24THRUST_300001_SM_1000_NS6system6detail10sequential3seqE)
_ZN34_INTERNAL_60d2f82c_4_k_cu_3078448c6thrust24THRUST_300001_SM_1000_NS6system6detail10sequential3seqE:
	.zero		1
	.type		_ZN34_INTERNAL_60d2f82c_4_k_cu_3078448c6thrust24THRUST_300001_SM_1000_NS12placeholders2_9E,@object
	.size		_ZN34_INTERNAL_60d2f82c_4_k_cu_3078448c6thrust24THRUST_300001_SM_1000_NS12placeholders2_9E,(_ZN34_INTERNAL_60d2f82c_4_k_cu_3078448c4cuda3std3__419piecewise_constructE - _ZN34_INTERNAL_60d2f82c_4_k_cu_3078448c6thrust24THRUST_300001_SM_1000_NS12placeholders2_9E)
_ZN34_INTERNAL_60d2f82c_4_k_cu_3078448c6thrust24THRUST_300001_SM_1000_NS12placeholders2_9E:
	.zero		1
	.type		_ZN34_INTERNAL_60d2f82c_4_k_cu_3078448c4cuda3std3__419piecewise_constructE,@object
	.size		_ZN34_INTERNAL_60d2f82c_4_k_cu_3078448c4cuda3std3__419piecewise_constructE,(_ZN34_INTERNAL_60d2f82c_4_k_cu_3078448c4cuda3std6ranges3__45__cpo5cdataE - _ZN34_INTERNAL_60d2f82c_4_k_cu_3078448c4cuda3std3__419piecewise_constructE)
_ZN34_INTERNAL_60d2f82c_4_k_cu_3078448c4cuda3std3__419piecewise_constructE:
	.zero		1
	.type		_ZN34_INTERNAL_60d2f82c_4_k_cu_3078448c4cuda3std6ranges3__45__cpo5cdataE,@object
	.size		_ZN34_INTERNAL_60d2f82c_4_k_cu_3078448c4cuda3std6ranges3__45__cpo5cdataE,(_ZN34_INTERNAL_60d2f82c_4_k_cu_3078448c6thrust24THRUST_300001_SM_1000_NS12placeholders2_1E - _ZN34_INTERNAL_60d2f82c_4_k_cu_3078448c4cuda3std6ranges3__45__cpo5cdataE)
_ZN34_INTERNAL_60d2f82c_4_k_cu_3078448c4cuda3std6ranges3__45__cpo5cdataE:
	.zero		1
	.type		_ZN34_INTERNAL_60d2f82c_4_k_cu_3078448c6thrust24THRUST_300001_SM_1000_NS12placeholders2_1E,@object
	.size		_ZN34_INTERNAL_60d2f82c_4_k_cu_3078448c6thrust24THRUST_300001_SM_1000_NS12placeholders2_1E,(_ZN34_INTERNAL_60d2f82c_4_k_cu_3078448c4cuda3std3__45__cpo3endE - _ZN34_INTERNAL_60d2f82c_4_k_cu_3078448c6thrust24THRUST_300001_SM_1000_NS12placeholders2_1E)
_ZN34_INTERNAL_60d2f82c_4_k_cu_3078448c6thrust24THRUST_300001_SM_1000_NS12placeholders2_1E:
	.zero		1
	.type		_ZN34_INTERNAL_60d2f82c_4_k_cu_3078448c4cuda3std3__45__cpo3endE,@object
	.size		_ZN34_INTERNAL_60d2f82c_4_k_cu_3078448c4cuda3std3__45__cpo3endE,(_ZN34_INTERNAL_60d2f82c_4_k_cu_3078448c4cuda3std6ranges3__45__cpo3endE - _ZN34_INTERNAL_60d2f82c_4_k_cu_3078448c4cuda3std3__45__cpo3endE)
_ZN34_INTERNAL_60d2f82c_4_k_cu_3078448c4cuda3std3__45__cpo3endE:
	.zero		1
	.type		_ZN34_INTERNAL_60d2f82c_4_k_cu_3078448c4cuda3std6ranges3__45__cpo3endE,@object
	.size		_ZN34_INTERNAL_60d2f82c_4_k_cu_3078448c4cuda3std6ranges3__45__cpo3endE,(_ZN34_INTERNAL_60d2f82c_4_k_cu_3078448c6thrust24THRUST_300001_SM_1000_NS12placeholders2_5E - _ZN34_INTERNAL_60d2f82c_4_k_cu_3078448c4cuda3std6ranges3__45__cpo3endE)
_ZN34_INTERNAL_60d2f82c_4_k_cu_3078448c4cuda3std6ranges3__45__cpo3endE:
	.zero		1
	.type		_ZN34_INTERNAL_60d2f82c_4_k_cu_3078448c6thrust24THRUST_300001_SM_1000_NS12placeholders2_5E,@object
	.size		_ZN34_INTERNAL_60d2f82c_4_k_cu_3078448c6thrust24THRUST_300001_SM_1000_NS12placeholders2_5E,(_ZN34_INTERNAL_60d2f82c_4_k_cu_3078448c4cuda3std3__45__cpo4rendE - _ZN34_INTERNAL_60d2f82c_4_k_cu_3078448c6thrust24THRUST_300001_SM_1000_NS12placeholders2_5E)
_ZN34_INTERNAL_60d2f82c_4_k_cu_3078448c6thrust24THRUST_300001_SM_1000_NS12placeholders2_5E:
	.zero		1
	.type		_ZN34_INTERNAL_60d2f82c_4_k_cu_3078448c4cuda3std3__45__cpo4rendE,@object
	.size		_ZN34_INTERNAL_60d2f82c_4_k_cu_3078448c4cuda3std3__45__cpo4rendE,(_ZN34_INTERNAL_60d2f82c_4_k_cu_3078448c4cuda3std6ranges3__45__cpo9iter_swapE - _ZN34_INTERNAL_60d2f82c_4_k_cu_3078448c4cuda3std3__45__cpo4rendE)
_ZN34_INTERNAL_60d2f82c_4_k_cu_3078448c4cuda3std3__45__cpo4rendE:
	.zero		1
	.type		_ZN34_INTERNAL_60d2f82c_4_k_cu_3078448c4cuda3std6ranges3__45__cpo9iter_swapE,@object
	.size		_ZN34_INTERNAL_60d2f82c_4_k_cu_3078448c4cuda3std6ranges3__45__cpo9iter_swapE,(_ZN34_INTERNAL_60d2f82c_4_k_cu_3078448c4cuda3std3__48unexpectE - _ZN34_INTERNAL_60d2f82c_4_k_cu_3078448c4cuda3std6ranges3__45__cpo9iter_swapE)
_ZN34_INTERNAL_60d2f82c_4_k_cu_3078448c4cuda3std6ranges3__45__cpo9iter_swapE:
	.zero		1
	.type		_ZN34_INTERNAL_60d2f82c_4_k_cu_3078448c4cuda3std3__48unexpectE,@object
	.size		_ZN34_INTERNAL_60d2f82c_4_k_cu_3078448c4cuda3std3__48unexpectE,(_ZN34_INTERNAL_60d2f82c_4_k_cu_3078448c6thrust24THRUST_300001_SM_1000_NS8cuda_cub3parE - _ZN34_INTERNAL_60d2f82c_4_k_cu_3078448c4cuda3std3__48unexpectE)
_ZN34_INTERNAL_60d2f82c_4_k_cu_3078448c4cuda3std3__48unexpectE:
	.zero		1
	.type		_ZN34_INTERNAL_60d2f82c_4_k_cu_3078448c6thrust24THRUST_300001_SM_1000_NS8cuda_cub3parE,@object
	.size		_ZN34_INTERNAL_60d2f82c_4_k_cu_3078448c6thrust24THRUST_300001_SM_1000_NS8cuda_cub3parE,(.L_29 - _ZN34_INTERNAL_60d2f82c_4_k_cu_3078448c6thrust24THRUST_300001_SM_1000_NS8cuda_cub3parE)
_ZN34_INTERNAL_60d2f82c_4_k_cu_3078448c6thrust24THRUST_300001_SM_1000_NS8cuda_cub3parE:
	.zero		1
.L_29:


//--------------------- .nv.shared._Z27vectorized_reduction_kernelPK6float4Pfi --------------------------
	.section	.nv.shared._Z27vectorized_reduction_kernelPK6float4Pfi,"aw",@nobits
	.sectionflags	@""
	.align	4
.nv.shared._Z27vectorized_reduction_kernelPK6float4Pfi:
	.zero		2048


//--------------------- .nv.shared._Z33hierarchical_memory_access_kernelPfS_S_Pii --------------------------
	.section	.nv.shared._Z33hierarchical_memory_access_kernelPfS_S_Pii,"aw",@nobits
	.sectionflags	@""
	.align	4
.nv.shared._Z33hierarchical_memory_access_kernelPfS_S_Pii:
	.zero		5120


//--------------------- .nv.shared._Z32cache_efficient_transpose_kernelPKfPfii --------------------------
	.section	.nv.shared._Z32cache_efficient_transpose_kernelPKfPfii,"aw",@nobits
	.sectionflags	@""
	.align	4
.nv.shared._Z32cache_efficient_transpose_kernelPKfPfii:
	.zero		5248


//--------------------- .nv.shared._Z32memory_coalesced_matrix_multiplyPKfS0_Pfiii --------------------------
	.section	.nv.shared._Z32memory_coalesced_matrix_multiplyPKfS0_Pfiii,"aw",@nobits
	.sectionflags	@""
	.align	4
.nv.shared._Z32memory_coalesced_matrix_multiplyPKfS0_Pfiii:
	.zero		9472


//--------------------- .nv.constant0._ZN3cub18CUB_300001_SM_10006detail11EmptyKernelIvEEvv --------------------------
	.section	.nv.constant0._ZN3cub18CUB_300001_SM_10006detail11EmptyKernelIvEEvv,"a",@progbits
	.sectionflags	@""
	.align	4
.nv.constant0._ZN3cub18CUB_300001_SM_10006detail11EmptyKernelIvEEvv:
	.zero		896


//--------------------- .nv.constant0._Z29adaptive_memory_layout_kernelPKfPfS1_iib --------------------------
	.section	.nv.constant0._Z29adaptive_memory_layout_kernelPKfPfS1_iib,"a",@progbits
	.sectionflags	@""
	.align	4
.nv.constant0._Z29adaptive_memory_layout_kernelPKfPfS1_iib:
	.zero		929


//--------------------- .nv.constant0._Z31bandwidth_optimized_copy_kernelPKfPfii --------------------------
	.section	.nv.constant0._Z31bandwidth_optimized_copy_kernelPKfPfii,"a",@progbits
	.sectionflags	@""
	.align	4
.nv.constant0._Z31bandwidth_optimized_copy_kernelPKfPfii:
	.zero		920


//--------------------- .nv.constant0._Z27vectorized_reduction_kernelPK6float4Pfi --------------------------
	.section	.nv.constant0._Z27vectorized_reduction_kernelPK6float4Pfi,"a",@progbits
	.sectionflags	@""
	.align	4
.nv.constant0._Z27vectorized_reduction_kernelPK6float4Pfi:
	.zero		916


//--------------------- .nv.constant0._Z25compressed_storage_kernelPKfPiPfS1_if --------------------------
	.section	.nv.constant0._Z25compressed_storage_kernelPKfPiPfS1_if,"a",@progbits
	.sectionflags	@""
	.align	4
.nv.constant0._Z25compressed_storage_kernelPKfPiPfS1_if:
	.zero		936


//--------------------- .nv.constant0._Z33hierarchical_memory_access_kernelPfS_S_Pii --------------------------
	.section	.nv.constant0._Z33hierarchical_memory_access_kernelPfS_S_Pii,"a",@progbits
	.sectionflags	@""
	.align	4
.nv.constant0._Z33hierarchical_memory_access_kernelPfS_S_Pii:
	.zero		932


//--------------------- .nv.constant0._Z29memory_pool_allocation_kernelPvPmPbPS_S0_i --------------------------
	.section	.nv.constant0._Z29memory_pool_allocation_kernelPvPmPbPS_S0_i,"a",@progbits
	.sectionflags	@""
	.align	4
.nv.constant0._Z29memory_pool_allocation_kernelPvPmPbPS_S0_i:
	.zero		940


//--------------------- .nv.constant0._Z32cache_efficient_transpose_kernelPKfPfii --------------------------
	.section	.nv.constant0._Z32cache_efficient_transpose_kernelPKfPfii,"a",@progbits
	.sectionflags	@""
	.align	4
.nv.constant0._Z32cache_efficient_transpose_kernelPKfPfii:
	.zero		920


//--------------------- .nv.constant0._Z32streaming_data_processing_kernelPKfPfS1_S1_ii --------------------------
	.section	.nv.constant0._Z32streaming_data_processing_kernelPKfPfS1_S1_ii,"a",@progbits
	.sectionflags	@""
	.align	4
.nv.constant0._Z32streaming_data_processing_kernelPKfPfS1_S1_ii:
	.zero		936


//--------------------- .nv.constant0._Z32memory_coalesced_matrix_multiplyPKfS0_Pfiii --------------------------
	.section	.nv.constant0._Z32memory_coalesced_matrix_multiplyPKfS0_Pfiii,"a",@progbits
	.sectionflags	@""
	.align	4
.nv.constant0._Z32memory_coalesced_matrix_multiplyPKfS0_Pfiii:
	.zero		932


//--------------------- .nv.constant0._Z33sparse_matrix_construction_kernelPKfPiS1_Pfiif --------------------------
	.section	.nv.constant0._Z33sparse_matrix_construction_kernelPKfPiS1_Pfiif,"a",@progbits
	.sectionflags	@""
	.align	4
.nv.constant0._Z33sparse_matrix_construction_kernelPKfPiS1_Pfiif:
	.zero		940


//--------------------- SYMBOLS --------------------------

	.type		.nv.reservedSmem.offset0,@object
	.size		.nv.reservedSmem.offset0,0x4
	.type		.nv.reservedSmem.cap,@object
	.size		.nv.reservedSmem.cap,0x4
